	.target	sm_100a

	.elftype	@"ET_EXEC"


//--------------------- .note.nv.tkinfo           --------------------------
	.section	.note.nv.tkinfo,"",@"SHT_NOTE"
	.sectionflags	@"SHF_NOTE_NV_TKINFO"
	.tkinfo
        /*0018*/ 	.word	0x00000002
        /*0030*/ 	.string	""
        /*0030*/ 	.string	"ptxas"
        /*0030*/ 	.string	"Cuda compilation tools, release 13.0, V13.0.88"
        /*0030*/ 	.string	"Build cuda_13.0.r13.0/compiler.36424714_0"
        /*0030*/ 	.string	"-arch sm_100a -m 64 "



//--------------------- .note.nv.cuinfo           --------------------------
	.section	.note.nv.cuinfo,"",@"SHT_NOTE"
	.sectionflags	@"SHF_NOTE_NV_CUINFO"
        /*0018*/ 	.short	0x0002
        /*001a*/ 	.short	0x0064
        /*001c*/ 	.short	0x0082
	.zero		2


//--------------------- .nv.info                  --------------------------
	.section	.nv.info,"",@"SHT_CUDA_INFO"
	.align	4


	//----- nvinfo : EIATTR_REGCOUNT
	.align		4
        /*0000*/ 	.byte	0x04, 0x2f
        /*0002*/ 	.short	(.L_20 - .L_19)
	.align		4
.L_19:
        /*0004*/ 	.word	index@(_ZN7cutlass13device_kernelINS_4gemm6kernel13GemmUniversalIN4cute5tupleIJiiiiEEENS1_10collective13CollectiveMmaINS1_35MainloopSm100TmaUmmaWarpSpecializedILi10ELi2ELi4ENS5_IJNS4_1CILi1EEESB_SB_EEEEENS5_IJNSA_ILi64EEENSA_ILi256EEESE_EEENS_12float_e4m3_tENS5_IJSB_llEEESH_NS5_IJlSB_lEEENS4_8TiledMMAINS4_8MMA_AtomIJNS4_10MMA_TraitsINS4_19SM100_MMA_F8F6F4_SSEJSH_SH_fSE_SF_NS4_17integral_constantINS4_4UMMA5MajorELSQ_1EEENSO_ISQ_LSQ_0EEENSO_INSP_7ScaleInELST_0EEESU_EEEEEENS4_6LayoutISC_NS5_IJNSA_ILi0EEESY_SY_EEEEENS5_IJNS4_10UnderscoreES11_S11_EEEEENS4_13SM90_TMA_LOADENS4_14ComposedLayoutINS4_7SwizzleILi2ELi4ELi3EEENS4_18smem_ptr_flag_bitsILi8EEENSX_INS5_IJSE_NSA_ILi8EEEEEENS5_IJSB_SE_EEEEEEEvNS4_8identityES14_NS15_IS17_S19_NSX_INS5_IJS1A_SE_EEENS5_IJSE_SB_EEEEEEEvS1F_EENS_8epilogue10collective18CollectiveEpilogueINS1L_23Sm100TmaWarpSpecializedILi4ELi2ELi32ELb0ELb0EEEJSG_NS5_IJNSX_ISE_SB_EES1Q_EEESH_SJ_SH_SJ_NS1L_6fusion15FusionCallbacksIS1P_NS1S_17LinearCombinationISH_fSH_fLNS_15FloatRoundStyleE2EEESG_S1R_JEEENS4_5SM1004TMEM4LOAD26SM100_TMEM_LOAD_16dp32b32xES14_S1J_NS4_39AutoVectorizingCopyWithAssumedAlignmentILi128EEENS4_14SM90_TMA_STOREES1J_S23_S23_EEEvvEEEEvNT_6ParamsE)
        /*0008*/ 	.word	0x00000079


	//----- nvinfo : EIATTR_FRAME_SIZE
	.align		4
.L_20:
        /*000c*/ 	.byte	0x04, 0x11
        /*000e*/ 	.short	(.L_22 - .L_21)
	.align		4
.L_21:
        /*0010*/ 	.word	index@($__internal_2_$__cuda_sm10x_tcgen05_guardrail_trap_unallocated_columns_being_dealloced)
        /*0014*/ 	.word	0x00000000


	//----- nvinfo : EIATTR_FRAME_SIZE
	.align		4
.L_22:
        /*0018*/ 	.byte	0x04, 0x11
        /*001a*/ 	.short	(.L_24 - .L_23)
	.align		4
.L_23:
        /*001c*/ 	.word	index@($__internal_1_$__cuda_sm10x_tcgen05_guardrail_trap_phase_invalid_during_alloc)
        /*0020*/ 	.word	0x00000000


	//----- nvinfo : EIATTR_FRAME_SIZE
	.align		4
.L_24:
        /*0024*/ 	.byte	0x04, 0x11
        /*0026*/ 	.short	(.L_26 - .L_25)
	.align		4
.L_25:
        /*0028*/ 	.word	index@($__internal_0_$__cuda_sm10x_tcgen05_guardrail_trap_col_being_dealloced_not_returned_by_alloc)
        /*002c*/ 	.word	0x00000000


	//----- nvinfo : EIATTR_FRAME_SIZE
	.align		4
.L_26:
        /*0030*/ 	.byte	0x04, 0x11
        /*0032*/ 	.short	(.L_28 - .L_27)
	.align		4
.L_27:
        /*0034*/ 	.word	index@(_ZN7cutlass13device_kernelINS_4gemm6kernel13GemmUniversalIN4cute5tupleIJiiiiEEENS1_10collective13CollectiveMmaINS1_35MainloopSm100TmaUmmaWarpSpecializedILi10ELi2ELi4ENS5_IJNS4_1CILi1EEESB_SB_EEEEENS5_IJNSA_ILi64EEENSA_ILi256EEESE_EEENS_12float_e4m3_tENS5_IJSB_llEEESH_NS5_IJlSB_lEEENS4_8TiledMMAINS4_8MMA_AtomIJNS4_10MMA_TraitsINS4_19SM100_MMA_F8F6F4_SSEJSH_SH_fSE_SF_NS4_17integral_constantINS4_4UMMA5MajorELSQ_1EEENSO_ISQ_LSQ_0EEENSO_INSP_7ScaleInELST_0EEESU_EEEEEENS4_6LayoutISC_NS5_IJNSA_ILi0EEESY_SY_EEEEENS5_IJNS4_10UnderscoreES11_S11_EEEEENS4_13SM90_TMA_LOADENS4_14ComposedLayoutINS4_7SwizzleILi2ELi4ELi3EEENS4_18smem_ptr_flag_bitsILi8EEENSX_INS5_IJSE_NSA_ILi8EEEEEENS5_IJSB_SE_EEEEEEEvNS4_8identityES14_NS15_IS17_S19_NSX_INS5_IJS1A_SE_EEENS5_IJSE_SB_EEEEEEEvS1F_EENS_8epilogue10collective18CollectiveEpilogueINS1L_23Sm100TmaWarpSpecializedILi4ELi2ELi32ELb0ELb0EEEJSG_NS5_IJNSX_ISE_SB_EES1Q_EEESH_SJ_SH_SJ_NS1L_6fusion15FusionCallbacksIS1P_NS1S_17LinearCombinationISH_fSH_fLNS_15FloatRoundStyleE2EEESG_S1R_JEEENS4_5SM1004TMEM4LOAD26SM100_TMEM_LOAD_16dp32b32xES14_S1J_NS4_39AutoVectorizingCopyWithAssumedAlignmentILi128EEENS4_14SM90_TMA_STOREES1J_S23_S23_EEEvvEEEEvNT_6ParamsE)
        /*0038*/ 	.word	0x00000000


	//----- nvinfo : EIATTR_MIN_STACK_SIZE
	.align		4
.L_28:
        /*003c*/ 	.byte	0x04, 0x12
        /*003e*/ 	.short	(.L_30 - .L_29)
	.align		4
.L_29:
        /*0040*/ 	.word	index@(_ZN7cutlass13device_kernelINS_4gemm6kernel13GemmUniversalIN4cute5tupleIJiiiiEEENS1_10collective13CollectiveMmaINS1_35MainloopSm100TmaUmmaWarpSpecializedILi10ELi2ELi4ENS5_IJNS4_1CILi1EEESB_SB_EEEEENS5_IJNSA_ILi64EEENSA_ILi256EEESE_EEENS_12float_e4m3_tENS5_IJSB_llEEESH_NS5_IJlSB_lEEENS4_8TiledMMAINS4_8MMA_AtomIJNS4_10MMA_TraitsINS4_19SM100_MMA_F8F6F4_SSEJSH_SH_fSE_SF_NS4_17integral_constantINS4_4UMMA5MajorELSQ_1EEENSO_ISQ_LSQ_0EEENSO_INSP_7ScaleInELST_0EEESU_EEEEEENS4_6LayoutISC_NS5_IJNSA_ILi0EEESY_SY_EEEEENS5_IJNS4_10UnderscoreES11_S11_EEEEENS4_13SM90_TMA_LOADENS4_14ComposedLayoutINS4_7SwizzleILi2ELi4ELi3EEENS4_18smem_ptr_flag_bitsILi8EEENSX_INS5_IJSE_NSA_ILi8EEEEEENS5_IJSB_SE_EEEEEEEvNS4_8identityES14_NS15_IS17_S19_NSX_INS5_IJS1A_SE_EEENS5_IJSE_SB_EEEEEEEvS1F_EENS_8epilogue10collective18CollectiveEpilogueINS1L_23Sm100TmaWarpSpecializedILi4ELi2ELi32ELb0ELb0EEEJSG_NS5_IJNSX_ISE_SB_EES1Q_EEESH_SJ_SH_SJ_NS1L_6fusion15FusionCallbacksIS1P_NS1S_17LinearCombinationISH_fSH_fLNS_15FloatRoundStyleE2EEESG_S1R_JEEENS4_5SM1004TMEM4LOAD26SM100_TMEM_LOAD_16dp32b32xES14_S1J_NS4_39AutoVectorizingCopyWithAssumedAlignmentILi128EEENS4_14SM90_TMA_STOREES1J_S23_S23_EEEvvEEEEvNT_6ParamsE)
        /*0044*/ 	.word	0x00000000
.L_30:


//--------------------- .nv.compat                --------------------------
	.section	.nv.compat,"",@"SHT_CUDA_COMPAT_INFO"
	.align	4
        /*0000*/ 	.byte	0x02, 0x09, 0x01, 0x00, 0x02, 0x02, 0x02, 0x00, 0x02, 0x05, 0x05, 0x00, 0x03, 0x07, 0x01, 0x01
        /*0010*/ 	.byte	0x02, 0x03, 0x01, 0x00, 0x02, 0x06, 0x01, 0x00, 0x04, 0x0b, 0x08, 0x00, 0x09, 0x00, 0x00, 0x00
        /*0020*/ 	.byte	0x00, 0x00, 0x00, 0x00


//--------------------- .nv.info._ZN7cutlass13device_kernelINS_4gemm6kernel13GemmUniversalIN4cute5tupleIJiiiiEEENS1_10collective13CollectiveMmaINS1_35MainloopSm100TmaUmmaWarpSpecializedILi10ELi2ELi4ENS5_IJNS4_1CILi1EEESB_SB_EEEEENS5_IJNSA_ILi64EEENSA_ILi256EEESE_EEENS_12float_e4m3_tENS5_IJSB_llEEESH_NS5_IJlSB_lEEENS4_8TiledMMAINS4_8MMA_AtomIJNS4_10MMA_TraitsINS4_19SM100_MMA_F8F6F4_SSEJSH_SH_fSE_SF_NS4_17integral_constantINS4_4UMMA5MajorELSQ_1EEENSO_ISQ_LSQ_0EEENSO_INSP_7ScaleInELST_0EEESU_EEEEEENS4_6LayoutISC_NS5_IJNSA_ILi0EEESY_SY_EEEEENS5_IJNS4_10UnderscoreES11_S11_EEEEENS4_13SM90_TMA_LOADENS4_14ComposedLayoutINS4_7SwizzleILi2ELi4ELi3EEENS4_18smem_ptr_flag_bitsILi8EEENSX_INS5_IJSE_NSA_ILi8EEEEEENS5_IJSB_SE_EEEEEEEvNS4_8identityES14_NS15_IS17_S19_NSX_INS5_IJS1A_SE_EEENS5_IJSE_SB_EEEEEEEvS1F_EENS_8epilogue10collective18CollectiveEpilogueINS1L_23Sm100TmaWarpSpecializedILi4ELi2ELi32ELb0ELb0EEEJSG_NS5_IJNSX_ISE_SB_EES1Q_EEESH_SJ_SH_SJ_NS1L_6fusion15FusionCallbacksIS1P_NS1S_17LinearCombinationISH_fSH_fLNS_15FloatRoundStyleE2EEESG_S1R_JEEENS4_5SM1004TMEM4LOAD26SM100_TMEM_LOAD_16dp32b32xES14_S1J_NS4_39AutoVectorizingCopyWithAssumedAlignmentILi128EEENS4_14SM90_TMA_STOREES1J_S23_S23_EEEvvEEEEvNT_6ParamsE --------------------------
	.section	.nv.info._ZN7cutlass13device_kernelINS_4gemm6kernel13GemmUniversalIN4cute5tupleIJiiiiEEENS1_10collective13CollectiveMmaINS1_35MainloopSm100TmaUmmaWarpSpecializedILi10ELi2ELi4ENS5_IJNS4_1CILi1EEESB_SB_EEEEENS5_IJNSA_ILi64EEENSA_ILi256EEESE_EEENS_12float_e4m3_tENS5_IJSB_llEEESH_NS5_IJlSB_lEEENS4_8TiledMMAINS4_8MMA_AtomIJNS4_10MMA_TraitsINS4_19SM100_MMA_F8F6F4_SSEJSH_SH_fSE_SF_NS4_17integral_constantINS4_4UMMA5MajorELSQ_1EEENSO_ISQ_LSQ_0EEENSO_INSP_7ScaleInELST_0EEESU_EEEEEENS4_6LayoutISC_NS5_IJNSA_ILi0EEESY_SY_EEEEENS5_IJNS4_10UnderscoreES11_S11_EEEEENS4_13SM90_TMA_LOADENS4_14ComposedLayoutINS4_7SwizzleILi2ELi4ELi3EEENS4_18smem_ptr_flag_bitsILi8EEENSX_INS5_IJSE_NSA_ILi8EEEEEENS5_IJSB_SE_EEEEEEEvNS4_8identityES14_NS15_IS17_S19_NSX_INS5_IJS1A_SE_EEENS5_IJSE_SB_EEEEEEEvS1F_EENS_8epilogue10collective18CollectiveEpilogueINS1L_23Sm100TmaWarpSpecializedILi4ELi2ELi32ELb0ELb0EEEJSG_NS5_IJNSX_ISE_SB_EES1Q_EEESH_SJ_SH_SJ_NS1L_6fusion15FusionCallbacksIS1P_NS1S_17LinearCombinationISH_fSH_fLNS_15FloatRoundStyleE2EEESG_S1R_JEEENS4_5SM1004TMEM4LOAD26SM100_TMEM_LOAD_16dp32b32xES14_S1J_NS4_39AutoVectorizingCopyWithAssumedAlignmentILi128EEENS4_14SM90_TMA_STOREES1J_S23_S23_EEEvvEEEEvNT_6ParamsE,"",@"SHT_CUDA_INFO"
	.sectionflags	@""
	.align	4


	//----- nvinfo : EIATTR_CUDA_API_VERSION
	.align		4
        /*0000*/ 	.byte	0x04, 0x37
        /*0002*/ 	.short	(.L_32 - .L_31)
.L_31:
        /*0004*/ 	.word	0x00000082


	//----- nvinfo : EIATTR_KPARAM_INFO
	.align		4
.L_32:
        /*0008*/ 	.byte	0x04, 0x17
        /*000a*/ 	.short	(.L_34 - .L_33)
.L_33:
        /*000c*/ 	.word	0x00000000
        /*0010*/ 	.short	0x0000
        /*0012*/ 	.short	0x0000
        /*0014*/ 	.byte	0x00, 0xf0, 0x01, 0x20


	//----- nvinfo : EIATTR_AT_ENTRY_FRAGMENTS
	.align		4
.L_34:
        /*0018*/ 	.byte	0x04, 0x4f
        /*001a*/ 	.short	(.L_36 - .L_35)


	//   ....[0]....
.L_35:
        /*001c*/ 	.word	0x00000006


	//----- nvinfo : EIATTR_RESERVED_SMEM_USED
	.align		4
.L_36:
        /*0020*/ 	.byte	0x01, 0x41
	.zero		2


	//----- nvinfo : EIATTR_SPARSE_MMA_MASK
	.align		4
        /*0024*/ 	.byte	0x03, 0x50
        /*0026*/ 	.short	0x0000


	//----- nvinfo : EIATTR_TCGEN05_1CTA_USED
	.align		4
        /*0028*/ 	.byte	0x01, 0x51
	.zero		2


	//----- nvinfo : EIATTR_MAXREG_COUNT
	.align		4
        /*002c*/ 	.byte	0x03, 0x1b
        /*002e*/ 	.short	0x00ff


	//----- nvinfo : EIATTR_NUM_BARRIERS
	.align		4
        /*0030*/ 	.byte	0x02, 0x4c
        /*0032*/ 	.byte	0x07
	.zero		1


	//----- nvinfo : EIATTR_EXTERNS
	.align		4
        /*0034*/ 	.byte	0x04, 0x0f
        /*0036*/ 	.short	(.L_38 - .L_37)


	//   ....[0]....
	.align		4
.L_37:
        /*0038*/ 	.word	index@(__assertfail)


	//----- nvinfo : EIATTR_MERCURY_ISA_VERSION
	.align		4
.L_38:
        /*003c*/ 	.byte	0x03, 0x5f
        /*003e*/ 	.short	0x0101


	//----- nvinfo : EIATTR_INT_WARP_WIDE_INSTR_OFFSETS
	.align		4
        /*0040*/ 	.byte	0x04, 0x31
        /*0042*/ 	.short	(.L_40 - .L_39)


	//   ....[0]....
.L_39:
        /*0044*/ 	.word	0x00001ed0


	//   ....[1]....
        /*0048*/ 	.word	0x00003be0


	//   ....[2]....
        /*004c*/ 	.word	0x00003c10


	//   ....[3]....
        /*0050*/ 	.word	0x00003c60


	//   ....[4]....
        /*0054*/ 	.word	0x00004580


	//   ....[5]....
        /*0058*/ 	.word	0x000045e0


	//   ....[6]....
        /*005c*/ 	.word	0x000046c0


	//   ....[7]....
        /*0060*/ 	.word	0x00004730


	//   ....[8]....
        /*0064*/ 	.word	0x00004840


	//   ....[9]....
        /*0068*/ 	.word	0x000048d0


	//   ....[10]....
        /*006c*/ 	.word	0x00004aa0


	//   ....[11]....
        /*0070*/ 	.word	0x00004c00


	//----- nvinfo : EIATTR_COOP_GROUP_MASK_REGIDS
	.align		4
.L_40:
        /*0074*/ 	.byte	0x04, 0x29
        /*0076*/ 	.short	(.L_42 - .L_41)


	//   ....[0]....
.L_41:
        /*0078*/ 	.word	0xffffffff


	//   ....[1]....
        /*007c*/ 	.word	0xffffffff


	//   ....[2]....
        /*0080*/ 	.word	0xffffffff


	//   ....[3]....
        /*0084*/ 	.word	0xffffffff


	//   ....[4]....
        /*0088*/ 	.word	0xffffffff


	//   ....[5]....
        /*008c*/ 	.word	0xffffffff


	//   ....[6]....
        /*0090*/ 	.word	0xffffffff


	//   ....[7]....
        /*0094*/ 	.word	0xffffffff


	//   ....[8]....
        /*0098*/ 	.word	0xffffffff


	//   ....[9]....
        /*009c*/ 	.word	0xffffffff


	//   ....[10]....
        /*00a0*/ 	.word	0xffffffff


	//   ....[11]....
        /*00a4*/ 	.word	0xffffffff


	//   ....[12]....
        /*00a8*/ 	.word	0xffffffff


	//----- nvinfo : EIATTR_COOP_GROUP_INSTR_OFFSETS
	.align		4
.L_42:
        /*00ac*/ 	.byte	0x04, 0x28
        /*00ae*/ 	.short	(.L_44 - .L_43)


	//   ....[0]....
.L_43:
        /*00b0*/ 	.word	0x00000090


	//   ....[1]....
        /*00b4*/ 	.word	0x000004d0


	//   ....[2]....
        /*00b8*/ 	.word	0x00000730


	//   ....[3]....
        /*00bc*/ 	.word	0x000008d0


	//   ....[4]....
        /*00c0*/ 	.word	0x000009d0


	//   ....[5]....
        /*00c4*/ 	.word	0x00000b40


	//   ....[6]....
        /*00c8*/ 	.word	0x00000ce0


	//   ....[7]....
        /*00cc*/ 	.word	0x00001db0


	//   ....[8]....
        /*00d0*/ 	.word	0x00002ef0


	//   ....[9]....
        /*00d4*/ 	.word	0x00003100


	//   ....[10]....
        /*00d8*/ 	.word	0x00003130


	//   ....[11]....
        /*00dc*/ 	.word	0x00003ad0


	//   ....[12]....
        /*00e0*/ 	.word	0x00003d00


	//----- nvinfo : EIATTR_VRC_CTA_INIT_COUNT
	.align		4
.L_44:
        /*00e4*/ 	.byte	0x02, 0x4a
        /*00e6*/ 	.byte	0x80
	.zero		1


	//----- nvinfo : EIATTR_SYSCALL_OFFSETS
	.align		4
        /*00e8*/ 	.byte	0x04, 0x46
        /*00ea*/ 	.short	(.L_46 - .L_45)


	//   ....[0]....
.L_45:
        /*00ec*/ 	.word	0x00005680


	//   ....[1]....
        /*00f0*/ 	.word	0x000057c0


	//   ....[2]....
        /*00f4*/ 	.word	0x00005fc0


	//   ....[3]....
        /*00f8*/ 	.word	0x00006d60


	//   ....[4]....
        /*00fc*/ 	.word	0x00007ac0


	//   ....[5]....
        /*0100*/ 	.word	0x00008850


	//----- nvinfo : EIATTR_MBARRIER_INSTR_OFFSETS
	.align		4
.L_46:
        /*0104*/ 	.byte	0x04, 0x39
        /*0106*/ 	.short	(.L_48 - .L_47)


	//   ....[0]....
.L_47:
        /*0108*/ 	.word	0x000005d0
        /*010c*/ 	.word	0x000000ff
        /*0110*/ 	.word	0x00000000
        /*0114*/ 	.short	0x0100
        /*0116*/ 	.byte	0x05
	.zero		1


	//   ....[1]....
        /*0118*/ 	.word	0x000005e0
        /*011c*/ 	.word	0x000000ff
        /*0120*/ 	.word	0x00000050
        /*0124*/ 	.short	0x0100
        /*0126*/ 	.byte	0x05
	.zero		1


	//   ....[2]....
        /*0128*/ 	.word	0x000005f0
        /*012c*/ 	.word	0x000000ff
        /*0130*/ 	.word	0x00000008
        /*0134*/ 	.short	0x0100
        /*0136*/ 	.byte	0x05
	.zero		1


	//   ....[3]....
        /*0138*/ 	.word	0x00000600
        /*013c*/ 	.word	0x000000ff
        /*0140*/ 	.word	0x00000058
        /*0144*/ 	.short	0x0100
        /*0146*/ 	.byte	0x05
	.zero		1


	//   ....[4]....
        /*0148*/ 	.word	0x00000610
        /*014c*/ 	.word	0x000000ff
        /*0150*/ 	.word	0x00000010
        /*0154*/ 	.short	0x0100
        /*0156*/ 	.byte	0x05
	.zero		1


	//   ....[5]....
        /*0158*/ 	.word	0x00000620
        /*015c*/ 	.word	0x000000ff
        /*0160*/ 	.word	0x00000060
        /*0164*/ 	.short	0x0100
        /*0166*/ 	.byte	0x05
	.zero		1


	//   ....[6]....
        /*0168*/ 	.word	0x00000630
        /*016c*/ 	.word	0x000000ff
        /*0170*/ 	.word	0x00000018
        /*0174*/ 	.short	0x0100
        /*0176*/ 	.byte	0x05
	.zero		1


	//   ....[7]....
        /*0178*/ 	.word	0x00000640
        /*017c*/ 	.word	0x000000ff
        /*0180*/ 	.word	0x00000068
        /*0184*/ 	.short	0x0100
        /*0186*/ 	.byte	0x05
	.zero		1


	//   ....[8]....
        /*0188*/ 	.word	0x00000650
        /*018c*/ 	.word	0x000000ff
        /*0190*/ 	.word	0x00000020
        /*0194*/ 	.short	0x0100
        /*0196*/ 	.byte	0x05
	.zero		1


	//   ....[9]....
        /*0198*/ 	.word	0x00000660
        /*019c*/ 	.word	0x000000ff
        /*01a0*/ 	.word	0x00000070
        /*01a4*/ 	.short	0x0100
        /*01a6*/ 	.byte	0x05
	.zero		1


	//   ....[10]....
        /*01a8*/ 	.word	0x00000670
        /*01ac*/ 	.word	0x000000ff
        /*01b0*/ 	.word	0x00000028
        /*01b4*/ 	.short	0x0100
        /*01b6*/ 	.byte	0x05
	.zero		1


	//   ....[11]....
        /*01b8*/ 	.word	0x00000680
        /*01bc*/ 	.word	0x000000ff
        /*01c0*/ 	.word	0x00000078
        /*01c4*/ 	.short	0x0100
        /*01c6*/ 	.byte	0x05
	.zero		1


	//   ....[12]....
        /*01c8*/ 	.word	0x00000690
        /*01cc*/ 	.word	0x000000ff
        /*01d0*/ 	.word	0x00000030
        /*01d4*/ 	.short	0x0100
        /*01d6*/ 	.byte	0x05
	.zero		1


	//   ....[13]....
        /*01d8*/ 	.word	0x000006a0
        /*01dc*/ 	.word	0x000000ff
        /*01e0*/ 	.word	0x00000080
        /*01e4*/ 	.short	0x0100
        /*01e6*/ 	.byte	0x05
	.zero		1


	//   ....[14]....
        /*01e8*/ 	.word	0x000006b0
        /*01ec*/ 	.word	0x000000ff
        /*01f0*/ 	.word	0x00000038
        /*01f4*/ 	.short	0x0100
        /*01f6*/ 	.byte	0x05
	.zero		1


	//   ....[15]....
        /*01f8*/ 	.word	0x000006c0
        /*01fc*/ 	.word	0x000000ff
        /*0200*/ 	.word	0x00000088
        /*0204*/ 	.short	0x0100
        /*0206*/ 	.byte	0x05
	.zero		1


	//   ....[16]....
        /*0208*/ 	.word	0x000006d0
        /*020c*/ 	.word	0x000000ff
        /*0210*/ 	.word	0x00000040
        /*0214*/ 	.short	0x0100
        /*0216*/ 	.byte	0x05
	.zero		1


	//   ....[17]....
        /*0218*/ 	.word	0x000006e0
        /*021c*/ 	.word	0x000000ff
        /*0220*/ 	.word	0x00000090
        /*0224*/ 	.short	0x0100
        /*0226*/ 	.byte	0x05
	.zero		1


	//   ....[18]....
        /*0228*/ 	.word	0x000006f0
        /*022c*/ 	.word	0x000000ff
        /*0230*/ 	.word	0x00000048
        /*0234*/ 	.short	0x0100
        /*0236*/ 	.byte	0x05
	.zero		1


	//   ....[19]....
        /*0238*/ 	.word	0x00000700
        /*023c*/ 	.word	0x000000ff
        /*0240*/ 	.word	0x00000098
        /*0244*/ 	.short	0x0100
        /*0246*/ 	.byte	0x05
	.zero		1


	//   ....[20]....
        /*0248*/ 	.word	0x00000840
        /*024c*/ 	.word	0x000000ff
        /*0250*/ 	.word	0x000000a0
        /*0254*/ 	.short	0x0100
        /*0256*/ 	.byte	0x07
	.zero		1


	//   ....[21]....
        /*0258*/ 	.word	0x00000850
        /*025c*/ 	.word	0x000000ff
        /*0260*/ 	.word	0x000000c0
        /*0264*/ 	.short	0x0100
        /*0266*/ 	.byte	0x07
	.zero		1


	//   ....[22]....
        /*0268*/ 	.word	0x00000860
        /*026c*/ 	.word	0x000000ff
        /*0270*/ 	.word	0x000000a8
        /*0274*/ 	.short	0x0100
        /*0276*/ 	.byte	0x07
	.zero		1


	//   ....[23]....
        /*0278*/ 	.word	0x00000870
        /*027c*/ 	.word	0x000000ff
        /*0280*/ 	.word	0x000000c8
        /*0284*/ 	.short	0x0100
        /*0286*/ 	.byte	0x07
	.zero		1


	//   ....[24]....
        /*0288*/ 	.word	0x00000880
        /*028c*/ 	.word	0x000000ff
        /*0290*/ 	.word	0x000000b0
        /*0294*/ 	.short	0x0100
        /*0296*/ 	.byte	0x07
	.zero		1


	//   ....[25]....
        /*0298*/ 	.word	0x00000890
        /*029c*/ 	.word	0x000000ff
        /*02a0*/ 	.word	0x000000d0
        /*02a4*/ 	.short	0x0100
        /*02a6*/ 	.byte	0x07
	.zero		1


	//   ....[26]....
        /*02a8*/ 	.word	0x000008a0
        /*02ac*/ 	.word	0x000000ff
        /*02b0*/ 	.word	0x000000b8
        /*02b4*/ 	.short	0x0100
        /*02b6*/ 	.byte	0x07
	.zero		1


	//   ....[27]....
        /*02b8*/ 	.word	0x000008b0
        /*02bc*/ 	.word	0x000000ff
        /*02c0*/ 	.word	0x000000d8
        /*02c4*/ 	.short	0x0100
        /*02c6*/ 	.byte	0x07
	.zero		1


	//   ....[28]....
        /*02c8*/ 	.word	0x000009a0
        /*02cc*/ 	.word	0x000000ff
        /*02d0*/ 	.word	0x000000e0
        /*02d4*/ 	.short	0x0100
        /*02d6*/ 	.byte	0x05
	.zero		1


	//   ....[29]....
        /*02d8*/ 	.word	0x000009b0
        /*02dc*/ 	.word	0x000000ff
        /*02e0*/ 	.word	0x000000e8
        /*02e4*/ 	.short	0x0100
        /*02e6*/ 	.byte	0x05
	.zero		1


	//   ....[30]....
        /*02e8*/ 	.word	0x00000af0
        /*02ec*/ 	.word	0x000000ff
        /*02f0*/ 	.word	0x000000f0
        /*02f4*/ 	.short	0x0100
        /*02f6*/ 	.byte	0x05
	.zero		1


	//   ....[31]....
        /*02f8*/ 	.word	0x00000b00
        /*02fc*/ 	.word	0x000000ff
        /*0300*/ 	.word	0x00000100
        /*0304*/ 	.short	0x0100
        /*0306*/ 	.byte	0x05
	.zero		1


	//   ....[32]....
        /*0308*/ 	.word	0x00000b10
        /*030c*/ 	.word	0x000000ff
        /*0310*/ 	.word	0x000000f8
        /*0314*/ 	.short	0x0100
        /*0316*/ 	.byte	0x05
	.zero		1


	//   ....[33]....
        /*0318*/ 	.word	0x00000b20
        /*031c*/ 	.word	0x000000ff
        /*0320*/ 	.word	0x00000108
        /*0324*/ 	.short	0x0100
        /*0326*/ 	.byte	0x05
	.zero		1


	//   ....[34]....
        /*0328*/ 	.word	0x00000c50
        /*032c*/ 	.word	0x000000ff
        /*0330*/ 	.word	0x00000110
        /*0334*/ 	.short	0x0100
        /*0336*/ 	.byte	0x07
	.zero		1


	//   ....[35]....
        /*0338*/ 	.word	0x00000c60
        /*033c*/ 	.word	0x000000ff
        /*0340*/ 	.word	0x00000130
        /*0344*/ 	.short	0x0100
        /*0346*/ 	.byte	0x07
	.zero		1


	//   ....[36]....
        /*0348*/ 	.word	0x00000c70
        /*034c*/ 	.word	0x000000ff
        /*0350*/ 	.word	0x00000118
        /*0354*/ 	.short	0x0100
        /*0356*/ 	.byte	0x07
	.zero		1


	//   ....[37]....
        /*0358*/ 	.word	0x00000c80
        /*035c*/ 	.word	0x000000ff
        /*0360*/ 	.word	0x00000138
        /*0364*/ 	.short	0x0100
        /*0366*/ 	.byte	0x07
	.zero		1


	//   ....[38]....
        /*0368*/ 	.word	0x00000c90
        /*036c*/ 	.word	0x000000ff
        /*0370*/ 	.word	0x00000120
        /*0374*/ 	.short	0x0100
        /*0376*/ 	.byte	0x07
	.zero		1


	//   ....[39]....
        /*0378*/ 	.word	0x00000ca0
        /*037c*/ 	.word	0x000000ff
        /*0380*/ 	.word	0x00000140
        /*0384*/ 	.short	0x0100
        /*0386*/ 	.byte	0x07
	.zero		1


	//   ....[40]....
        /*0388*/ 	.word	0x00000cb0
        /*038c*/ 	.word	0x000000ff
        /*0390*/ 	.word	0x00000128
        /*0394*/ 	.short	0x0100
        /*0396*/ 	.byte	0x07
	.zero		1


	//   ....[41]....
        /*0398*/ 	.word	0x00000cc0
        /*039c*/ 	.word	0x000000ff
        /*03a0*/ 	.word	0x00000148
        /*03a4*/ 	.short	0x0100
        /*03a6*/ 	.byte	0x07
	.zero		1


	//   ....[42]....
        /*03a8*/ 	.word	0x00000db0
        /*03ac*/ 	.word	0x000000ff
        /*03b0*/ 	.word	0x00000150
        /*03b4*/ 	.short	0x0100
        /*03b6*/ 	.byte	0x05
	.zero		1


	//   ....[43]....
        /*03b8*/ 	.word	0x00000dc0
        /*03bc*/ 	.word	0x000000ff
        /*03c0*/ 	.word	0x00000160
        /*03c4*/ 	.short	0x0100
        /*03c6*/ 	.byte	0x05
	.zero		1


	//   ....[44]....
        /*03c8*/ 	.word	0x00000dd0
        /*03cc*/ 	.word	0x000000ff
        /*03d0*/ 	.word	0x00000158
        /*03d4*/ 	.short	0x0100
        /*03d6*/ 	.byte	0x05
	.zero		1


	//   ....[45]....
        /*03d8*/ 	.word	0x00000de0
        /*03dc*/ 	.word	0x000000ff
        /*03e0*/ 	.word	0x00000168
        /*03e4*/ 	.short	0x0100
        /*03e6*/ 	.byte	0x05
	.zero		1


	//   ....[46]....
        /*03e8*/ 	.word	0x000016b0
        /*03ec*/ 	.word	0x00000002
        /*03f0*/ 	.word	0x00000160
        /*03f4*/ 	.short	0x010a
        /*03f6*/ 	.byte	0xff
	.zero		1


	//   ....[47]....
        /*03f8*/ 	.word	0x000016e0
        /*03fc*/ 	.word	0x00000002
        /*0400*/ 	.word	0x00000150
        /*0404*/ 	.short	0x0101
        /*0406*/ 	.byte	0xff
	.zero		1


	//   ....[48]....
        /*0408*/ 	.word	0x000017b0
        /*040c*/ 	.word	0x000000ff
        /*0410*/ 	.word	0x00000050
        /*0414*/ 	.short	0x010a
        /*0416*/ 	.byte	0x08
	.zero		1


	//   ....[49]....
        /*0418*/ 	.word	0x00001850
        /*041c*/ 	.word	0x000000ff
        /*0420*/ 	.word	0x00000050
        /*0424*/ 	.short	0x010a
        /*0426*/ 	.byte	0x21
	.zero		1


	//   ....[50]....
        /*0428*/ 	.word	0x000019a0
        /*042c*/ 	.word	0x000000ff
        /*0430*/ 	.word	0x00000050
        /*0434*/ 	.short	0x010a
        /*0436*/ 	.byte	0x08
	.zero		1


	//   ....[51]....
        /*0438*/ 	.word	0x00001ab0
        /*043c*/ 	.word	0x000000ff
        /*0440*/ 	.word	0x000000e8
        /*0444*/ 	.short	0x0101
        /*0446*/ 	.byte	0x04
	.zero		1


	//   ....[52]....
        /*0448*/ 	.word	0x00001ad0
        /*044c*/ 	.word	0x000000ff
        /*0450*/ 	.word	0x00000050
        /*0454*/ 	.short	0x010a
        /*0456*/ 	.byte	0x08
	.zero		1


	//   ....[53]....
        /*0458*/ 	.word	0x00001b50
        /*045c*/ 	.word	0x000000ff
        /*0460*/ 	.word	0x00000050
        /*0464*/ 	.short	0x010a
        /*0466*/ 	.byte	0x11
	.zero		1


	//   ....[54]....
        /*0468*/ 	.word	0x00001ca0
        /*046c*/ 	.word	0x000000ff
        /*0470*/ 	.word	0x00000050
        /*0474*/ 	.short	0x010a
        /*0476*/ 	.byte	0x08
	.zero		1


	//   ....[55]....
        /*0478*/ 	.word	0x00001de0
        /*047c*/ 	.word	0x00000002
        /*0480*/ 	.word	0x000000f0
        /*0484*/ 	.short	0x010a
        /*0486*/ 	.byte	0xff
	.zero		1


	//   ....[56]....
        /*0488*/ 	.word	0x00001ea0
        /*048c*/ 	.word	0x00000002
        /*0490*/ 	.word	0x00000000
        /*0494*/ 	.short	0x0101
        /*0496*/ 	.byte	0xff
	.zero		1


	//   ....[57]....
        /*0498*/ 	.word	0x00002400
        /*049c*/ 	.word	0x000000ff
        /*04a0*/ 	.word	0x00000000
        /*04a4*/ 	.short	0x010a
        /*04a6*/ 	.byte	0x05
	.zero		1


	//   ....[58]....
        /*04a8*/ 	.word	0x00002490
        /*04ac*/ 	.word	0x000000ff
        /*04b0*/ 	.word	0x00000000
        /*04b4*/ 	.short	0x010a
        /*04b6*/ 	.byte	0x05
	.zero		1


	//   ....[59]....
        /*04b8*/ 	.word	0x00002520
        /*04bc*/ 	.word	0x000000ff
        /*04c0*/ 	.word	0x00000000
        /*04c4*/ 	.short	0x010a
        /*04c6*/ 	.byte	0x05
	.zero		1


	//   ....[60]....
        /*04c8*/ 	.word	0x000025b0
        /*04cc*/ 	.word	0x000000ff
        /*04d0*/ 	.word	0x00000000
        /*04d4*/ 	.short	0x010a
        /*04d6*/ 	.byte	0x05
	.zero		1


	//   ....[61]....
        /*04d8*/ 	.word	0x00002640
        /*04dc*/ 	.word	0x000000ff
        /*04e0*/ 	.word	0x00000000
        /*04e4*/ 	.short	0x010a
        /*04e6*/ 	.byte	0x05
	.zero		1


	//   ....[62]....
        /*04e8*/ 	.word	0x000026d0
        /*04ec*/ 	.word	0x000000ff
        /*04f0*/ 	.word	0x00000000
        /*04f4*/ 	.short	0x010a
        /*04f6*/ 	.byte	0x05
	.zero		1


	//   ....[63]....
        /*04f8*/ 	.word	0x00002760
        /*04fc*/ 	.word	0x000000ff
        /*0500*/ 	.word	0x00000000
        /*0504*/ 	.short	0x010a
        /*0506*/ 	.byte	0x05
	.zero		1


	//   ....[64]....
        /*0508*/ 	.word	0x000027f0
        /*050c*/ 	.word	0x000000ff
        /*0510*/ 	.word	0x00000000
        /*0514*/ 	.short	0x010a
        /*0516*/ 	.byte	0x05
	.zero		1


	//   ....[65]....
        /*0518*/ 	.word	0x00002880
        /*051c*/ 	.word	0x000000ff
        /*0520*/ 	.word	0x00000000
        /*0524*/ 	.short	0x010a
        /*0526*/ 	.byte	0x05
	.zero		1


	//   ....[66]....
        /*0528*/ 	.word	0x00002920
        /*052c*/ 	.word	0x00000000
        /*0530*/ 	.word	0x00000000
        /*0534*/ 	.short	0x010a
        /*0536*/ 	.byte	0xff
	.zero		1


	//   ....[67]....
        /*0538*/ 	.word	0x00002a40
        /*053c*/ 	.word	0x00000000
        /*0540*/ 	.word	0x00000150
        /*0544*/ 	.short	0x010a
        /*0546*/ 	.byte	0xff
	.zero		1


	//   ....[68]....
        /*0548*/ 	.word	0x00002ab0
        /*054c*/ 	.word	0x00000000
        /*0550*/ 	.word	0x00000000
        /*0554*/ 	.short	0x0101
        /*0556*/ 	.byte	0xff
	.zero		1


	//   ....[69]....
        /*0558*/ 	.word	0x00002ad0
        /*055c*/ 	.word	0x000000ff
        /*0560*/ 	.word	0x00000100
        /*0564*/ 	.short	0x010a
        /*0566*/ 	.byte	0x05
	.zero		1


	//   ....[70]....
        /*0568*/ 	.word	0x00002bf0
        /*056c*/ 	.word	0x00000000
        /*0570*/ 	.word	0x000000f0
        /*0574*/ 	.short	0x010a
        /*0576*/ 	.byte	0xff
	.zero		1


	//   ....[71]....
        /*0578*/ 	.word	0x00002cf0
        /*057c*/ 	.word	0x00000000
        /*0580*/ 	.word	0x00000000
        /*0584*/ 	.short	0x0101
        /*0586*/ 	.byte	0xff
	.zero		1


	//   ....[72]....
        /*0588*/ 	.word	0x00002d80
        /*058c*/ 	.word	0x000000ff
        /*0590*/ 	.word	0x00000100
        /*0594*/ 	.short	0x0106
        /*0596*/ 	.byte	0x05
	.zero		1


	//   ....[73]....
        /*0598*/ 	.word	0x00002da0
        /*059c*/ 	.word	0x000000ff
        /*05a0*/ 	.word	0x00000100
        /*05a4*/ 	.short	0x010a
        /*05a6*/ 	.byte	0x05
	.zero		1


	//   ....[74]....
        /*05a8*/ 	.word	0x00002e30
        /*05ac*/ 	.word	0x000000ff
        /*05b0*/ 	.word	0x00000100
        /*05b4*/ 	.short	0x0106
        /*05b6*/ 	.byte	0x04
	.zero		1


	//   ....[75]....
        /*05b8*/ 	.word	0x00002e70
        /*05bc*/ 	.word	0x00000000
        /*05c0*/ 	.word	0x00000100
        /*05c4*/ 	.short	0x010a
        /*05c6*/ 	.byte	0xff
	.zero		1


	//   ....[76]....
        /*05c8*/ 	.word	0x00003360
        /*05cc*/ 	.word	0x00000000
        /*05d0*/ 	.word	0x000000f0
        /*05d4*/ 	.short	0x010a
        /*05d6*/ 	.byte	0xff
	.zero		1


	//   ....[77]....
        /*05d8*/ 	.word	0x00003460
        /*05dc*/ 	.word	0x00000003
        /*05e0*/ 	.word	0x00000000
        /*05e4*/ 	.short	0x0101
        /*05e6*/ 	.byte	0xff
	.zero		1


	//   ....[78]....
        /*05e8*/ 	.word	0x00003470
        /*05ec*/ 	.word	0x000000ff
        /*05f0*/ 	.word	0x00000000
        /*05f4*/ 	.short	0x010a
        /*05f6*/ 	.byte	0x04
	.zero		1


	//   ....[79]....
        /*05f8*/ 	.word	0x000034f0
        /*05fc*/ 	.word	0x000000ff
        /*0600*/ 	.word	0x00000130
        /*0604*/ 	.short	0x010a
        /*0606*/ 	.byte	0x08
	.zero		1


	//   ....[80]....
        /*0608*/ 	.word	0x000035d0
        /*060c*/ 	.word	0x000000ff
        /*0610*/ 	.word	0x00000000
        /*0614*/ 	.short	0x010a
        /*0616*/ 	.byte	0x07
	.zero		1


	//   ....[81]....
        /*0618*/ 	.word	0x00003710
        /*061c*/ 	.word	0x000000ff
        /*0620*/ 	.word	0x00000000
        /*0624*/ 	.short	0x010a
        /*0626*/ 	.byte	0x04
	.zero		1


	//   ....[82]....
        /*0628*/ 	.word	0x00003900
        /*062c*/ 	.word	0x000000ff
        /*0630*/ 	.word	0x00000000
        /*0634*/ 	.short	0x010a
        /*0636*/ 	.byte	0x05
	.zero		1


	//   ....[83]....
        /*0638*/ 	.word	0x00003990
        /*063c*/ 	.word	0x000000ff
        /*0640*/ 	.word	0x00000000
        /*0644*/ 	.short	0x010a
        /*0646*/ 	.byte	0x05
	.zero		1


	//   ....[84]....
        /*0648*/ 	.word	0x00003a20
        /*064c*/ 	.word	0x000000ff
        /*0650*/ 	.word	0x00000000
        /*0654*/ 	.short	0x010a
        /*0656*/ 	.byte	0x05
	.zero		1


	//   ....[85]....
        /*0658*/ 	.word	0x00003ab0
        /*065c*/ 	.word	0x000000ff
        /*0660*/ 	.word	0x00000000
        /*0664*/ 	.short	0x010a
        /*0666*/ 	.byte	0x07
	.zero		1


	//   ....[86]....
        /*0668*/ 	.word	0x00003f30
        /*066c*/ 	.word	0x00000000
        /*0670*/ 	.word	0x000000f0
        /*0674*/ 	.short	0x010a
        /*0676*/ 	.byte	0xff
	.zero		1


	//   ....[87]....
        /*0678*/ 	.word	0x00003ff0
        /*067c*/ 	.word	0x00000000
        /*0680*/ 	.word	0x00000000
        /*0684*/ 	.short	0x0101
        /*0686*/ 	.byte	0xff
	.zero		1


	//   ....[88]....
        /*0688*/ 	.word	0x00004310
        /*068c*/ 	.word	0x000000ff
        /*0690*/ 	.word	0x000000e8
        /*0694*/ 	.short	0x010a
        /*0696*/ 	.byte	0x07
	.zero		1


	//   ....[89]....
        /*0698*/ 	.word	0x00004500
        /*069c*/ 	.word	0x000000ff
        /*06a0*/ 	.word	0x000000c0
        /*06a4*/ 	.short	0x010a
        /*06a6*/ 	.byte	0x07
	.zero		1


	//   ....[90]....
        /*06a8*/ 	.word	0x00004670
        /*06ac*/ 	.word	0x000000ff
        /*06b0*/ 	.word	0x000000a0
        /*06b4*/ 	.short	0x010b
        /*06b6*/ 	.byte	0x07
	.zero		1


	//   ....[91]....
        /*06b8*/ 	.word	0x00004680
        /*06bc*/ 	.word	0x000000ff
        /*06c0*/ 	.word	0x00000000
        /*06c4*/ 	.short	0x0101
        /*06c6*/ 	.byte	0x08
	.zero		1


	//   ....[92]....
        /*06c8*/ 	.word	0x00004690
        /*06cc*/ 	.word	0x000000ff
        /*06d0*/ 	.word	0x000000c8
        /*06d4*/ 	.short	0x010a
        /*06d6*/ 	.byte	0x07
	.zero		1


	//   ....[93]....
        /*06d8*/ 	.word	0x000047e0
        /*06dc*/ 	.word	0x000000ff
        /*06e0*/ 	.word	0x000000a8
        /*06e4*/ 	.short	0x010b
        /*06e6*/ 	.byte	0x07
	.zero		1


	//   ....[94]....
        /*06e8*/ 	.word	0x000047f0
        /*06ec*/ 	.word	0x000000ff
        /*06f0*/ 	.word	0x00000000
        /*06f4*/ 	.short	0x0101
        /*06f6*/ 	.byte	0x08
	.zero		1


	//   ....[95]....
        /*06f8*/ 	.word	0x00004800
        /*06fc*/ 	.word	0x000000ff
        /*0700*/ 	.word	0x000000d0
        /*0704*/ 	.short	0x010a
        /*0706*/ 	.byte	0x07
	.zero		1


	//   ....[96]....
        /*0708*/ 	.word	0x00004980
        /*070c*/ 	.word	0x000000ff
        /*0710*/ 	.word	0x000000b0
        /*0714*/ 	.short	0x010b
        /*0716*/ 	.byte	0x07
	.zero		1


	//   ....[97]....
        /*0718*/ 	.word	0x000049c0
        /*071c*/ 	.word	0x000000ff
        /*0720*/ 	.word	0x00000000
        /*0724*/ 	.short	0x0101
        /*0726*/ 	.byte	0x08
	.zero		1


	//   ....[98]....
        /*0728*/ 	.word	0x00004a00
        /*072c*/ 	.word	0x000000ff
        /*0730*/ 	.word	0x000000d8
        /*0734*/ 	.short	0x010a
        /*0736*/ 	.byte	0x07
	.zero		1


	//   ....[99]....
        /*0738*/ 	.word	0x00004c40
        /*073c*/ 	.word	0x000000ff
        /*0740*/ 	.word	0x000000b8
        /*0744*/ 	.short	0x010b
        /*0746*/ 	.byte	0x07
	.zero		1


	//   ....[100]....
        /*0748*/ 	.word	0x00004c60
        /*074c*/ 	.word	0x000000ff
        /*0750*/ 	.word	0x00000000
        /*0754*/ 	.short	0x0101
        /*0756*/ 	.byte	0x0d
	.zero		1


	//   ....[101]....
        /*0758*/ 	.word	0x00004c90
        /*075c*/ 	.word	0x000000ff
        /*0760*/ 	.word	0x000000c0
        /*0764*/ 	.short	0x010a
        /*0766*/ 	.byte	0x07
	.zero		1


	//   ....[102]....
        /*0768*/ 	.word	0x00004cb0
        /*076c*/ 	.word	0x000000ff
        /*0770*/ 	.word	0x000000c8
        /*0774*/ 	.short	0x010a
        /*0776*/ 	.byte	0x07
	.zero		1


	//   ....[103]....
        /*0778*/ 	.word	0x00004cd0
        /*077c*/ 	.word	0x000000ff
        /*0780*/ 	.word	0x000000d0
        /*0784*/ 	.short	0x010a
        /*0786*/ 	.byte	0x07
	.zero		1


	//   ....[104]....
        /*0788*/ 	.word	0x00004d10
        /*078c*/ 	.word	0x00000000
        /*0790*/ 	.word	0x000000d8
        /*0794*/ 	.short	0x010a
        /*0796*/ 	.byte	0xff
	.zero		1


	//   ....[105]....
        /*0798*/ 	.word	0x00005050
        /*079c*/ 	.word	0x00000000
        /*07a0*/ 	.word	0x000000f0
        /*07a4*/ 	.short	0x010a
        /*07a6*/ 	.byte	0xff
	.zero		1


	//   ....[106]....
        /*07a8*/ 	.word	0x00005160
        /*07ac*/ 	.word	0x00000000
        /*07b0*/ 	.word	0x00000000
        /*07b4*/ 	.short	0x0101
        /*07b6*/ 	.byte	0xff
	.zero		1


	//   ....[107]....
        /*07b8*/ 	.word	0x00005b80
        /*07bc*/ 	.word	0x00000002
        /*07c0*/ 	.word	0x000000a0
        /*07c4*/ 	.short	0x010a
        /*07c6*/ 	.byte	0xff
	.zero		1


	//   ....[108]....
        /*07c8*/ 	.word	0x00005bc0
        /*07cc*/ 	.word	0x00000071
        /*07d0*/ 	.word	0x00000110
        /*07d4*/ 	.short	0x010a
        /*07d6*/ 	.byte	0xff
	.zero		1


	//   ....[109]....
        /*07d8*/ 	.word	0x00005d00
        /*07dc*/ 	.word	0x00000002
        /*07e0*/ 	.word	0x000000a0
        /*07e4*/ 	.short	0x010a
        /*07e6*/ 	.byte	0xff
	.zero		1


	//   ....[110]....
        /*07e8*/ 	.word	0x00005e20
        /*07ec*/ 	.word	0x00000000
        /*07f0*/ 	.word	0x00000000
        /*07f4*/ 	.short	0x0101
        /*07f6*/ 	.byte	0xff
	.zero		1


	//   ....[111]....
        /*07f8*/ 	.word	0x00005ea0
        /*07fc*/ 	.word	0x00000071
        /*0800*/ 	.word	0x00000110
        /*0804*/ 	.short	0x010a
        /*0806*/ 	.byte	0xff
	.zero		1


	//   ....[112]....
        /*0808*/ 	.word	0x000069f0
        /*080c*/ 	.word	0x00000000
        /*0810*/ 	.word	0x000000a0
        /*0814*/ 	.short	0x010a
        /*0816*/ 	.byte	0xff
	.zero		1


	//   ....[113]....
        /*0818*/ 	.word	0x00006ab0
        /*081c*/ 	.word	0x00000000
        /*0820*/ 	.word	0x000000a0
        /*0824*/ 	.short	0x010a
        /*0826*/ 	.byte	0xff
	.zero		1


	//   ....[114]....
        /*0828*/ 	.word	0x00006be0
        /*082c*/ 	.word	0x00000000
        /*0830*/ 	.word	0x00000000
        /*0834*/ 	.short	0x0101
        /*0836*/ 	.byte	0xff
	.zero		1


	//   ....[115]....
        /*0838*/ 	.word	0x00007750
        /*083c*/ 	.word	0x00000000
        /*0840*/ 	.word	0x000000a0
        /*0844*/ 	.short	0x010a
        /*0846*/ 	.byte	0xff
	.zero		1


	//   ....[116]....
        /*0848*/ 	.word	0x00007810
        /*084c*/ 	.word	0x00000000
        /*0850*/ 	.word	0x000000a0
        /*0854*/ 	.short	0x010a
        /*0856*/ 	.byte	0xff
	.zero		1


	//   ....[117]....
        /*0858*/ 	.word	0x00007940
        /*085c*/ 	.word	0x00000000
        /*0860*/ 	.word	0x00000000
        /*0864*/ 	.short	0x0101
        /*0866*/ 	.byte	0xff
	.zero		1


	//   ....[118]....
        /*0868*/ 	.word	0x000084e0
        /*086c*/ 	.word	0x00000000
        /*0870*/ 	.word	0x000000a0
        /*0874*/ 	.short	0x010a
        /*0876*/ 	.byte	0xff
	.zero		1


	//   ....[119]....
        /*0878*/ 	.word	0x000085a0
        /*087c*/ 	.word	0x00000000
        /*0880*/ 	.word	0x000000a0
        /*0884*/ 	.short	0x010a
        /*0886*/ 	.byte	0xff
	.zero		1


	//   ....[120]....
        /*0888*/ 	.word	0x000086d0
        /*088c*/ 	.word	0x00000000
        /*0890*/ 	.word	0x00000000
        /*0894*/ 	.short	0x0101
        /*0896*/ 	.byte	0xff
	.zero		1


	//   ....[121]....
        /*0898*/ 	.word	0x00008b10
        /*089c*/ 	.word	0x000000ff
        /*08a0*/ 	.word	0x00000000
        /*08a4*/ 	.short	0x0101
        /*08a6*/ 	.byte	0x05
	.zero		1


	//   ....[122]....
        /*08a8*/ 	.word	0x00009350
        /*08ac*/ 	.word	0x00000002
        /*08b0*/ 	.word	0x00000160
        /*08b4*/ 	.short	0x010a
        /*08b6*/ 	.byte	0xff
	.zero		1


	//   ....[123]....
        /*08b8*/ 	.word	0x000093b0
        /*08bc*/ 	.word	0x00000002
        /*08c0*/ 	.word	0x00000050
        /*08c4*/ 	.short	0x010a
        /*08c6*/ 	.byte	0xff
	.zero		1


	//   ....[124]....
        /*08c8*/ 	.word	0x00009410
        /*08cc*/ 	.word	0x00000002
        /*08d0*/ 	.word	0x00000050
        /*08d4*/ 	.short	0x010a
        /*08d6*/ 	.byte	0xff
	.zero		1


	//   ....[125]....
        /*08d8*/ 	.word	0x00009460
        /*08dc*/ 	.word	0x00000002
        /*08e0*/ 	.word	0x000000f0
        /*08e4*/ 	.short	0x010a
        /*08e6*/ 	.byte	0xff
	.zero		1


	//   ....[126]....
        /*08e8*/ 	.word	0x000094c0
        /*08ec*/ 	.word	0x00000000
        /*08f0*/ 	.word	0x00000000
        /*08f4*/ 	.short	0x010a
        /*08f6*/ 	.byte	0xff
	.zero		1


	//   ....[127]....
        /*08f8*/ 	.word	0x00009520
        /*08fc*/ 	.word	0x00000000
        /*0900*/ 	.word	0x00000000
        /*0904*/ 	.short	0x010a
        /*0906*/ 	.byte	0xff
	.zero		1


	//   ....[128]....
        /*0908*/ 	.word	0x00009580
        /*090c*/ 	.word	0x00000000
        /*0910*/ 	.word	0x00000000
        /*0914*/ 	.short	0x010a
        /*0916*/ 	.byte	0xff
	.zero		1


	//   ....[129]....
        /*0918*/ 	.word	0x000095e0
        /*091c*/ 	.word	0x00000000
        /*0920*/ 	.word	0x00000000
        /*0924*/ 	.short	0x010a
        /*0926*/ 	.byte	0xff
	.zero		1


	//   ....[130]....
        /*0928*/ 	.word	0x00009640
        /*092c*/ 	.word	0x00000000
        /*0930*/ 	.word	0x00000000
        /*0934*/ 	.short	0x010a
        /*0936*/ 	.byte	0xff
	.zero		1


	//   ....[131]....
        /*0938*/ 	.word	0x000096a0
        /*093c*/ 	.word	0x00000000
        /*0940*/ 	.word	0x00000000
        /*0944*/ 	.short	0x010a
        /*0946*/ 	.byte	0xff
	.zero		1


	//   ....[132]....
        /*0948*/ 	.word	0x00009700
        /*094c*/ 	.word	0x00000000
        /*0950*/ 	.word	0x00000000
        /*0954*/ 	.short	0x010a
        /*0956*/ 	.byte	0xff
	.zero		1


	//   ....[133]....
        /*0958*/ 	.word	0x00009760
        /*095c*/ 	.word	0x00000000
        /*0960*/ 	.word	0x00000000
        /*0964*/ 	.short	0x010a
        /*0966*/ 	.byte	0xff
	.zero		1


	//   ....[134]....
        /*0968*/ 	.word	0x000097c0
        /*096c*/ 	.word	0x00000000
        /*0970*/ 	.word	0x00000000
        /*0974*/ 	.short	0x010a
        /*0976*/ 	.byte	0xff
	.zero		1


	//   ....[135]....
        /*0978*/ 	.word	0x00009810
        /*097c*/ 	.word	0x00000000
        /*0980*/ 	.word	0x00000150
        /*0984*/ 	.short	0x010a
        /*0986*/ 	.byte	0xff
	.zero		1


	//   ....[136]....
        /*0988*/ 	.word	0x00009870
        /*098c*/ 	.word	0x00000000
        /*0990*/ 	.word	0x00000100
        /*0994*/ 	.short	0x010a
        /*0996*/ 	.byte	0xff
	.zero		1


	//   ....[137]....
        /*0998*/ 	.word	0x000098c0
        /*099c*/ 	.word	0x00000000
        /*09a0*/ 	.word	0x000000f0
        /*09a4*/ 	.short	0x010a
        /*09a6*/ 	.byte	0xff
	.zero		1


	//   ....[138]....
        /*09a8*/ 	.word	0x00009920
        /*09ac*/ 	.word	0x00000000
        /*09b0*/ 	.word	0x00000100
        /*09b4*/ 	.short	0x010a
        /*09b6*/ 	.byte	0xff
	.zero		1


	//   ....[139]....
        /*09b8*/ 	.word	0x00009970
        /*09bc*/ 	.word	0x00000000
        /*09c0*/ 	.word	0x000000f0
        /*09c4*/ 	.short	0x010a
        /*09c6*/ 	.byte	0xff
	.zero		1


	//   ....[140]....
        /*09c8*/ 	.word	0x000099d0
        /*09cc*/ 	.word	0x00000002
        /*09d0*/ 	.word	0x00000130
        /*09d4*/ 	.short	0x010a
        /*09d6*/ 	.byte	0xff
	.zero		1


	//   ....[141]....
        /*09d8*/ 	.word	0x00009a30
        /*09dc*/ 	.word	0x00000000
        /*09e0*/ 	.word	0x00000000
        /*09e4*/ 	.short	0x010a
        /*09e6*/ 	.byte	0xff
	.zero		1


	//   ....[142]....
        /*09e8*/ 	.word	0x00009a90
        /*09ec*/ 	.word	0x00000000
        /*09f0*/ 	.word	0x00000000
        /*09f4*/ 	.short	0x010a
        /*09f6*/ 	.byte	0xff
	.zero		1


	//   ....[143]....
        /*09f8*/ 	.word	0x00009af0
        /*09fc*/ 	.word	0x00000000
        /*0a00*/ 	.word	0x00000000
        /*0a04*/ 	.short	0x010a
        /*0a06*/ 	.byte	0xff
	.zero		1


	//   ....[144]....
        /*0a08*/ 	.word	0x00009b50
        /*0a0c*/ 	.word	0x00000000
        /*0a10*/ 	.word	0x00000000
        /*0a14*/ 	.short	0x010a
        /*0a16*/ 	.byte	0xff
	.zero		1


	//   ....[145]....
        /*0a18*/ 	.word	0x00009bb0
        /*0a1c*/ 	.word	0x00000000
        /*0a20*/ 	.word	0x00000000
        /*0a24*/ 	.short	0x010a
        /*0a26*/ 	.byte	0xff
	.zero		1


	//   ....[146]....
        /*0a28*/ 	.word	0x00009c00
        /*0a2c*/ 	.word	0x00000000
        /*0a30*/ 	.word	0x000000f0
        /*0a34*/ 	.short	0x010a
        /*0a36*/ 	.byte	0xff
	.zero		1


	//   ....[147]....
        /*0a38*/ 	.word	0x00009c60
        /*0a3c*/ 	.word	0x00000000
        /*0a40*/ 	.word	0x000000e8
        /*0a44*/ 	.short	0x010a
        /*0a46*/ 	.byte	0xff
	.zero		1


	//   ....[148]....
        /*0a48*/ 	.word	0x00009cc0
        /*0a4c*/ 	.word	0x00000000
        /*0a50*/ 	.word	0x000000c0
        /*0a54*/ 	.short	0x010a
        /*0a56*/ 	.byte	0xff
	.zero		1


	//   ....[149]....
        /*0a58*/ 	.word	0x00009d20
        /*0a5c*/ 	.word	0x00000000
        /*0a60*/ 	.word	0x000000c8
        /*0a64*/ 	.short	0x010a
        /*0a66*/ 	.byte	0xff
	.zero		1


	//   ....[150]....
        /*0a68*/ 	.word	0x00009d80
        /*0a6c*/ 	.word	0x00000000
        /*0a70*/ 	.word	0x000000d0
        /*0a74*/ 	.short	0x010a
        /*0a76*/ 	.byte	0xff
	.zero		1


	//   ....[151]....
        /*0a78*/ 	.word	0x00009de0
        /*0a7c*/ 	.word	0x00000000
        /*0a80*/ 	.word	0x000000d8
        /*0a84*/ 	.short	0x010a
        /*0a86*/ 	.byte	0xff
	.zero		1


	//   ....[152]....
        /*0a88*/ 	.word	0x00009e40
        /*0a8c*/ 	.word	0x00000000
        /*0a90*/ 	.word	0x000000c0
        /*0a94*/ 	.short	0x010a
        /*0a96*/ 	.byte	0xff
	.zero		1


	//   ....[153]....
        /*0a98*/ 	.word	0x00009ea0
        /*0a9c*/ 	.word	0x00000000
        /*0aa0*/ 	.word	0x000000c8
        /*0aa4*/ 	.short	0x010a
        /*0aa6*/ 	.byte	0xff
	.zero		1


	//   ....[154]....
        /*0aa8*/ 	.word	0x00009f00
        /*0aac*/ 	.word	0x00000000
        /*0ab0*/ 	.word	0x000000d0
        /*0ab4*/ 	.short	0x010a
        /*0ab6*/ 	.byte	0xff
	.zero		1


	//   ....[155]....
        /*0ab8*/ 	.word	0x00009f50
        /*0abc*/ 	.word	0x00000000
        /*0ac0*/ 	.word	0x000000f0
        /*0ac4*/ 	.short	0x010a
        /*0ac6*/ 	.byte	0xff
	.zero		1


	//   ....[156]....
        /*0ac8*/ 	.word	0x00009fa0
        /*0acc*/ 	.word	0x00000002
        /*0ad0*/ 	.word	0x000000a0
        /*0ad4*/ 	.short	0x010a
        /*0ad6*/ 	.byte	0xff
	.zero		1


	//   ....[157]....
        /*0ad8*/ 	.word	0x00009ff0
        /*0adc*/ 	.word	0x00000071
        /*0ae0*/ 	.word	0x00000110
        /*0ae4*/ 	.short	0x010a
        /*0ae6*/ 	.byte	0xff
	.zero		1


	//   ....[158]....
        /*0ae8*/ 	.word	0x0000a040
        /*0aec*/ 	.word	0x00000000
        /*0af0*/ 	.word	0x000000a0
        /*0af4*/ 	.short	0x010a
        /*0af6*/ 	.byte	0xff
	.zero		1


	//   ....[159]....
        /*0af8*/ 	.word	0x0000a090
        /*0afc*/ 	.word	0x00000000
        /*0b00*/ 	.word	0x000000a0
        /*0b04*/ 	.short	0x010a
        /*0b06*/ 	.byte	0xff
	.zero		1


	//   ....[160]....
        /*0b08*/ 	.word	0x0000a0e0
        /*0b0c*/ 	.word	0x00000000
        /*0b10*/ 	.word	0x000000a0
        /*0b14*/ 	.short	0x010a
        /*0b16*/ 	.byte	0xff
	.zero		1


	//----- nvinfo : EIATTR_NUM_MBARRIERS
	.align		4
.L_48:
        /*0b18*/ 	.byte	0x03, 0x38
        /*0b1a*/ 	.short	0x002e


	//----- nvinfo : EIATTR_EXIT_INSTR_OFFSETS
	.align		4
        /*0b1c*/ 	.byte	0x04, 0x1c
        /*0b1e*/ 	.short	(.L_50 - .L_49)


	//   ....[0]....
.L_49:
        /*0b20*/ 	.word	0x00002950


	//   ....[1]....
        /*0b24*/ 	.word	0x00002e40


	//   ....[2]....
        /*0b28*/ 	.word	0x00002ea0


	//   ....[3]....
        /*0b2c*/ 	.word	0x00003d10


	//   ....[4]....
        /*0b30*/ 	.word	0x00004d40


	//   ....[5]....
        /*0b34*/ 	.word	0x00004d80


	//   ....[6]....
        /*0b38*/ 	.word	0x00009340


	//----- nvinfo : EIATTR_MAX_THREADS
	.align		4
.L_50:
        /*0b3c*/ 	.byte	0x04, 0x05
        /*0b3e*/ 	.short	(.L_52 - .L_51)
.L_51:
        /*0b40*/ 	.word	0x00000100
        /*0b44*/ 	.word	0x00000001
        /*0b48*/ 	.word	0x00000001


	//----- nvinfo : EIATTR_CRS_STACK_SIZE
	.align		4
.L_52:
        /*0b4c*/ 	.byte	0x04, 0x1e
        /*0b4e*/ 	.short	(.L_54 - .L_53)
.L_53:
        /*0b50*/ 	.word	0x00000000


	//----- nvinfo : EIATTR_CBANK_PARAM_SIZE
	.align		4
.L_54:
        /*0b54*/ 	.byte	0x03, 0x19
        /*0b56*/ 	.short	0x0800


	//----- nvinfo : EIATTR_PARAM_CBANK
	.align		4
        /*0b58*/ 	.byte	0x04, 0x0a
        /*0b5a*/ 	.short	(.L_56 - .L_55)
	.align		4
.L_55:
        /*0b5c*/ 	.word	index@(.nv.constant0._ZN7cutlass13device_kernelINS_4gemm6kernel13GemmUniversalIN4cute5tupleIJiiiiEEENS1_10collective13CollectiveMmaINS1_35MainloopSm100TmaUmmaWarpSpecializedILi10ELi2ELi4ENS5_IJNS4_1CILi1EEESB_SB_EEEEENS5_IJNSA_ILi64EEENSA_ILi256EEESE_EEENS_12float_e4m3_tENS5_IJSB_llEEESH_NS5_IJlSB_lEEENS4_8TiledMMAINS4_8MMA_AtomIJNS4_10MMA_TraitsINS4_19SM100_MMA_F8F6F4_SSEJSH_SH_fSE_SF_NS4_17integral_constantINS4_4UMMA5MajorELSQ_1EEENSO_ISQ_LSQ_0EEENSO_INSP_7ScaleInELST_0EEESU_EEEEEENS4_6LayoutISC_NS5_IJNSA_ILi0EEESY_SY_EEEEENS5_IJNS4_10UnderscoreES11_S11_EEEEENS4_13SM90_TMA_LOADENS4_14ComposedLayoutINS4_7SwizzleILi2ELi4ELi3EEENS4_18smem_ptr_flag_bitsILi8EEENSX_INS5_IJSE_NSA_ILi8EEEEEENS5_IJSB_SE_EEEEEEEvNS4_8identityES14_NS15_IS17_S19_NSX_INS5_IJS1A_SE_EEENS5_IJSE_SB_EEEEEEEvS1F_EENS_8epilogue10collective18CollectiveEpilogueINS1L_23Sm100TmaWarpSpecializedILi4ELi2ELi32ELb0ELb0EEEJSG_NS5_IJNSX_ISE_SB_EES1Q_EEESH_SJ_SH_SJ_NS1L_6fusion15FusionCallbacksIS1P_NS1S_17LinearCombinationISH_fSH_fLNS_15FloatRoundStyleE2EEESG_S1R_JEEENS4_5SM1004TMEM4LOAD26SM100_TMEM_LOAD_16dp32b32xES14_S1J_NS4_39AutoVectorizingCopyWithAssumedAlignmentILi128EEENS4_14SM90_TMA_STOREES1J_S23_S23_EEEvvEEEEvNT_6ParamsE)
        /*0b60*/ 	.short	0x0380
        /*0b62*/ 	.short	0x0800


	//----- nvinfo : EIATTR_SW_WAR
	.align		4
.L_56:
        /*0b64*/ 	.byte	0x04, 0x36
        /*0b66*/ 	.short	(.L_58 - .L_57)
.L_57:
        /*0b68*/ 	.word	0x00000008
.L_58:


//--------------------- .nv.callgraph             --------------------------
	.section	.nv.callgraph,"",@"SHT_CUDA_CALLGRAPH"
	.align	4
	.sectionentsize	8
	.align		4
        /*0000*/ 	.word	0x00000000
	.align		4
        /*0004*/ 	.word	0xffffffff
	.align		4
        /*0008*/ 	.word	index@(_ZN7cutlass13device_kernelINS_4gemm6kernel13GemmUniversalIN4cute5tupleIJiiiiEEENS1_10collective13CollectiveMmaINS1_35MainloopSm100TmaUmmaWarpSpecializedILi10ELi2ELi4ENS5_IJNS4_1CILi1EEESB_SB_EEEEENS5_IJNSA_ILi64EEENSA_ILi256EEESE_EEENS_12float_e4m3_tENS5_IJSB_llEEESH_NS5_IJlSB_lEEENS4_8TiledMMAINS4_8MMA_AtomIJNS4_10MMA_TraitsINS4_19SM100_MMA_F8F6F4_SSEJSH_SH_fSE_SF_NS4_17integral_constantINS4_4UMMA5MajorELSQ_1EEENSO_ISQ_LSQ_0EEENSO_INSP_7ScaleInELST_0EEESU_EEEEEENS4_6LayoutISC_NS5_IJNSA_ILi0EEESY_SY_EEEEENS5_IJNS4_10UnderscoreES11_S11_EEEEENS4_13SM90_TMA_LOADENS4_14ComposedLayoutINS4_7SwizzleILi2ELi4ELi3EEENS4_18smem_ptr_flag_bitsILi8EEENSX_INS5_IJSE_NSA_ILi8EEEEEENS5_IJSB_SE_EEEEEEEvNS4_8identityES14_NS15_IS17_S19_NSX_INS5_IJS1A_SE_EEENS5_IJSE_SB_EEEEEEEvS1F_EENS_8epilogue10collective18CollectiveEpilogueINS1L_23Sm100TmaWarpSpecializedILi4ELi2ELi32ELb0ELb0EEEJSG_NS5_IJNSX_ISE_SB_EES1Q_EEESH_SJ_SH_SJ_NS1L_6fusion15FusionCallbacksIS1P_NS1S_17LinearCombinationISH_fSH_fLNS_15FloatRoundStyleE2EEESG_S1R_JEEENS4_5SM1004TMEM4LOAD26SM100_TMEM_LOAD_16dp32b32xES14_S1J_NS4_39AutoVectorizingCopyWithAssumedAlignmentILi128EEENS4_14SM90_TMA_STOREES1J_S23_S23_EEEvvEEEEvNT_6ParamsE)
	.align		4
        /*000c*/ 	.word	index@(__assertfail)
	.align		4
        /*0010*/ 	.word	0x00000000
	.align		4
        /*0014*/ 	.word	0xfffffffe
	.align		4
        /*0018*/ 	.word	0x00000000
	.align		4
        /*001c*/ 	.word	0xfffffffd
	.align		4
        /*0020*/ 	.word	0x00000000
	.align		4
        /*0024*/ 	.word	0xfffffffc


//--------------------- .nv.constant4             --------------------------
	.section	.nv.constant4,"a",@progbits
	.align	8
	.align		8
.nv.constant4:
        /*0000*/ 	.dword	__assertfail
	.align		8
        /*0008*/ 	.dword	__unnamed_1
	.align		8
        /*0010*/ 	.dword	__unnamed_2
	.align		8
        /*0018*/ 	.dword	__unnamed_3
	.align		8
        /*0020*/ 	.dword	_ZN40_INTERNAL_a34b1bf4_4_k_cu_a06161d3_325484cuda3std3__45__cpo5beginE
	.align		8
        /*0028*/ 	.dword	_ZN40_INTERNAL_a34b1bf4_4_k_cu_a06161d3_325484cuda3std3__45__cpo3endE
	.align		8
        /*0030*/ 	.dword	_ZN40_INTERNAL_a34b1bf4_4_k_cu_a06161d3_325484cuda3std3__45__cpo6cbeginE
	.align		8
        /*0038*/ 	.dword	_ZN40_INTERNAL_a34b1bf4_4_k_cu_a06161d3_325484cuda3std3__45__cpo4cendE
	.align		8
        /*0040*/ 	.dword	_ZN40_INTERNAL_a34b1bf4_4_k_cu_a06161d3_325484cuda3std3__442_GLOBAL__N__a34b1bf4_4_k_cu_a06161d3_325486ignoreE
	.align		8
        /*0048*/ 	.dword	_ZN40_INTERNAL_a34b1bf4_4_k_cu_a06161d3_325484cuda3std3__419piecewise_constructE
	.align		8
        /*0050*/ 	.dword	_ZN40_INTERNAL_a34b1bf4_4_k_cu_a06161d3_325484cuda3std3__48in_placeE
	.align		8
        /*0058*/ 	.dword	_ZN40_INTERNAL_a34b1bf4_4_k_cu_a06161d3_325484cuda3std6ranges3__45__cpo4swapE
	.align		8
        /*0060*/ 	.dword	_ZN40_INTERNAL_a34b1bf4_4_k_cu_a06161d3_325484cuda3std6ranges3__45__cpo9iter_moveE
	.align		8
        /*0068*/ 	.dword	_ZN40_INTERNAL_a34b1bf4_4_k_cu_a06161d3_325484cute7productE
	.align		8
        /*0070*/ 	.dword	_ZN40_INTERNAL_a34b1bf4_4_k_cu_a06161d3_325484cute1_E
	.align		8
        /*0078*/ 	.dword	$str$25
	.align		8
        /*0080*/ 	.dword	$str$26
	.align		8
        /*0088*/ 	.dword	$str$27
	.align		8
        /*0090*/ 	.dword	$str$28


//--------------------- .text._ZN7cutlass13device_kernelINS_4gemm6kernel13GemmUniversalIN4cute5tupleIJiiiiEEENS1_10collective13CollectiveMmaINS1_35MainloopSm100TmaUmmaWarpSpecializedILi10ELi2ELi4ENS5_IJNS4_1CILi1EEESB_SB_EEEEENS5_IJNSA_ILi64EEENSA_ILi256EEESE_EEENS_12float_e4m3_tENS5_IJSB_llEEESH_NS5_IJlSB_lEEENS4_8TiledMMAINS4_8MMA_AtomIJNS4_10MMA_TraitsINS4_19SM100_MMA_F8F6F4_SSEJSH_SH_fSE_SF_NS4_17integral_constantINS4_4UMMA5MajorELSQ_1EEENSO_ISQ_LSQ_0EEENSO_INSP_7ScaleInELST_0EEESU_EEEEEENS4_6LayoutISC_NS5_IJNSA_ILi0EEESY_SY_EEEEENS5_IJNS4_10UnderscoreES11_S11_EEEEENS4_13SM90_TMA_LOADENS4_14ComposedLayoutINS4_7SwizzleILi2ELi4ELi3EEENS4_18smem_ptr_flag_bitsILi8EEENSX_INS5_IJSE_NSA_ILi8EEEEEENS5_IJSB_SE_EEEEEEEvNS4_8identityES14_NS15_IS17_S19_NSX_INS5_IJS1A_SE_EEENS5_IJSE_SB_EEEEEEEvS1F_EENS_8epilogue10collective18CollectiveEpilogueINS1L_23Sm100TmaWarpSpecializedILi4ELi2ELi32ELb0ELb0EEEJSG_NS5_IJNSX_ISE_SB_EES1Q_EEESH_SJ_SH_SJ_NS1L_6fusion15FusionCallbacksIS1P_NS1S_17LinearCombinationISH_fSH_fLNS_15FloatRoundStyleE2EEESG_S1R_JEEENS4_5SM1004TMEM4LOAD26SM100_TMEM_LOAD_16dp32b32xES14_S1J_NS4_39AutoVectorizingCopyWithAssumedAlignmentILi128EEENS4_14SM90_TMA_STOREES1J_S23_S23_EEEvvEEEEvNT_6ParamsE --------------------------
	.section	.text._ZN7cutlass13device_kernelINS_4gemm6kernel13GemmUniversalIN4cute5tupleIJiiiiEEENS1_10collective13CollectiveMmaINS1_35MainloopSm100TmaUmmaWarpSpecializedILi10ELi2ELi4ENS5_IJNS4_1CILi1EEESB_SB_EEEEENS5_IJNSA_ILi64EEENSA_ILi256EEESE_EEENS_12float_e4m3_tENS5_IJSB_llEEESH_NS5_IJlSB_lEEENS4_8TiledMMAINS4_8MMA_AtomIJNS4_10MMA_TraitsINS4_19SM100_MMA_F8F6F4_SSEJSH_SH_fSE_SF_NS4_17integral_constantINS4_4UMMA5MajorELSQ_1EEENSO_ISQ_LSQ_0EEENSO_INSP_7ScaleInELST_0EEESU_EEEEEENS4_6LayoutISC_NS5_IJNSA_ILi0EEESY_SY_EEEEENS5_IJNS4_10UnderscoreES11_S11_EEEEENS4_13SM90_TMA_LOADENS4_14ComposedLayoutINS4_7SwizzleILi2ELi4ELi3EEENS4_18smem_ptr_flag_bitsILi8EEENSX_INS5_IJSE_NSA_ILi8EEEEEENS5_IJSB_SE_EEEEEEEvNS4_8identityES14_NS15_IS17_S19_NSX_INS5_IJS1A_SE_EEENS5_IJSE_SB_EEEEEEEvS1F_EENS_8epilogue10collective18CollectiveEpilogueINS1L_23Sm100TmaWarpSpecializedILi4ELi2ELi32ELb0ELb0EEEJSG_NS5_IJNSX_ISE_SB_EES1Q_EEESH_SJ_SH_SJ_NS1L_6fusion15FusionCallbacksIS1P_NS1S_17LinearCombinationISH_fSH_fLNS_15FloatRoundStyleE2EEESG_S1R_JEEENS4_5SM1004TMEM4LOAD26SM100_TMEM_LOAD_16dp32b32xES14_S1J_NS4_39AutoVectorizingCopyWithAssumedAlignmentILi128EEENS4_14SM90_TMA_STOREES1J_S23_S23_EEEvvEEEEvNT_6ParamsE,"ax",@progbits
	.align	128
.text._ZN7cutlass13device_kernelINS_4gemm6kernel13GemmUniversalIN4cute5tupleIJiiiiEEENS1_10collective13CollectiveMmaINS1_35MainloopSm100TmaUmmaWarpSpecializedILi10ELi2ELi4ENS5_IJNS4_1CILi1EEESB_SB_EEEEENS5_IJNSA_ILi64EEENSA_ILi256EEESE_EEENS_12float_e4m3_tENS5_IJSB_llEEESH_NS5_IJlSB_lEEENS4_8TiledMMAINS4_8MMA_AtomIJNS4_10MMA_TraitsINS4_19SM100_MMA_F8F6F4_SSEJSH_SH_fSE_SF_NS4_17integral_constantINS4_4UMMA5MajorELSQ_1EEENSO_ISQ_LSQ_0EEENSO_INSP_7ScaleInELST_0EEESU_EEEEEENS4_6LayoutISC_NS5_IJNSA_ILi0EEESY_SY_EEEEENS5_IJNS4_10UnderscoreES11_S11_EEEEENS4_13SM90_TMA_LOADENS4_14ComposedLayoutINS4_7SwizzleILi2ELi4ELi3EEENS4_18smem_ptr_flag_bitsILi8EEENSX_INS5_IJSE_NSA_ILi8EEEEEENS5_IJSB_SE_EEEEEEEvNS4_8identityES14_NS15_IS17_S19_NSX_INS5_IJS1A_SE_EEENS5_IJSE_SB_EEEEEEEvS1F_EENS_8epilogue10collective18CollectiveEpilogueINS1L_23Sm100TmaWarpSpecializedILi4ELi2ELi32ELb0ELb0EEEJSG_NS5_IJNSX_ISE_SB_EES1Q_EEESH_SJ_SH_SJ_NS1L_6fusion15FusionCallbacksIS1P_NS1S_17LinearCombinationISH_fSH_fLNS_15FloatRoundStyleE2EEESG_S1R_JEEENS4_5SM1004TMEM4LOAD26SM100_TMEM_LOAD_16dp32b32xES14_S1J_NS4_39AutoVectorizingCopyWithAssumedAlignmentILi128EEENS4_14SM90_TMA_STOREES1J_S23_S23_EEEvvEEEEvNT_6ParamsE:
        .type           _ZN7cutlass13device_kernelINS_4gemm6kernel13GemmUniversalIN4cute5tupleIJiiiiEEENS1_10collective13CollectiveMmaINS1_35MainloopSm100TmaUmmaWarpSpecializedILi10ELi2ELi4ENS5_IJNS4_1CILi1EEESB_SB_EEEEENS5_IJNSA_ILi64EEENSA_ILi256EEESE_EEENS_12float_e4m3_tENS5_IJSB_llEEESH_NS5_IJlSB_lEEENS4_8TiledMMAINS4_8MMA_AtomIJNS4_10MMA_TraitsINS4_19SM100_MMA_F8F6F4_SSEJSH_SH_fSE_SF_NS4_17integral_constantINS4_4UMMA5MajorELSQ_1EEENSO_ISQ_LSQ_0EEENSO_INSP_7ScaleInELST_0EEESU_EEEEEENS4_6LayoutISC_NS5_IJNSA_ILi0EEESY_SY_EEEEENS5_IJNS4_10UnderscoreES11_S11_EEEEENS4_13SM90_TMA_LOADENS4_14ComposedLayoutINS4_7SwizzleILi2ELi4ELi3EEENS4_18smem_ptr_flag_bitsILi8EEENSX_INS5_IJSE_NSA_ILi8EEEEEENS5_IJSB_SE_EEEEEEEvNS4_8identityES14_NS15_IS17_S19_NSX_INS5_IJS1A_SE_EEENS5_IJSE_SB_EEEEEEEvS1F_EENS_8epilogue10collective18CollectiveEpilogueINS1L_23Sm100TmaWarpSpecializedILi4ELi2ELi32ELb0ELb0EEEJSG_NS5_IJNSX_ISE_SB_EES1Q_EEESH_SJ_SH_SJ_NS1L_6fusion15FusionCallbacksIS1P_NS1S_17LinearCombinationISH_fSH_fLNS_15FloatRoundStyleE2EEESG_S1R_JEEENS4_5SM1004TMEM4LOAD26SM100_TMEM_LOAD_16dp32b32xES14_S1J_NS4_39AutoVectorizingCopyWithAssumedAlignmentILi128EEENS4_14SM90_TMA_STOREES1J_S23_S23_EEEvvEEEEvNT_6ParamsE,@function
        .size           _ZN7cutlass13device_kernelINS_4gemm6kernel13GemmUniversalIN4cute5tupleIJiiiiEEENS1_10collective13CollectiveMmaINS1_35MainloopSm100TmaUmmaWarpSpecializedILi10ELi2ELi4ENS5_IJNS4_1CILi1EEESB_SB_EEEEENS5_IJNSA_ILi64EEENSA_ILi256EEESE_EEENS_12float_e4m3_tENS5_IJSB_llEEESH_NS5_IJlSB_lEEENS4_8TiledMMAINS4_8MMA_AtomIJNS4_10MMA_TraitsINS4_19SM100_MMA_F8F6F4_SSEJSH_SH_fSE_SF_NS4_17integral_constantINS4_4UMMA5MajorELSQ_1EEENSO_ISQ_LSQ_0EEENSO_INSP_7ScaleInELST_0EEESU_EEEEEENS4_6LayoutISC_NS5_IJNSA_ILi0EEESY_SY_EEEEENS5_IJNS4_10UnderscoreES11_S11_EEEEENS4_13SM90_TMA_LOADENS4_14ComposedLayoutINS4_7SwizzleILi2ELi4ELi3EEENS4_18smem_ptr_flag_bitsILi8EEENSX_INS5_IJSE_NSA_ILi8EEEEEENS5_IJSB_SE_EEEEEEEvNS4_8identityES14_NS15_IS17_S19_NSX_INS5_IJS1A_SE_EEENS5_IJSE_SB_EEEEEEEvS1F_EENS_8epilogue10collective18CollectiveEpilogueINS1L_23Sm100TmaWarpSpecializedILi4ELi2ELi32ELb0ELb0EEEJSG_NS5_IJNSX_ISE_SB_EES1Q_EEESH_SJ_SH_SJ_NS1L_6fusion15FusionCallbacksIS1P_NS1S_17LinearCombinationISH_fSH_fLNS_15FloatRoundStyleE2EEESG_S1R_JEEENS4_5SM1004TMEM4LOAD26SM100_TMEM_LOAD_16dp32b32xES14_S1J_NS4_39AutoVectorizingCopyWithAssumedAlignmentILi128EEENS4_14SM90_TMA_STOREES1J_S23_S23_EEEvvEEEEvNT_6ParamsE,(.L_x_189 - _ZN7cutlass13device_kernelINS_4gemm6kernel13GemmUniversalIN4cute5tupleIJiiiiEEENS1_10collective13CollectiveMmaINS1_35MainloopSm100TmaUmmaWarpSpecializedILi10ELi2ELi4ENS5_IJNS4_1CILi1EEESB_SB_EEEEENS5_IJNSA_ILi64EEENSA_ILi256EEESE_EEENS_12float_e4m3_tENS5_IJSB_llEEESH_NS5_IJlSB_lEEENS4_8TiledMMAINS4_8MMA_AtomIJNS4_10MMA_TraitsINS4_19SM100_MMA_F8F6F4_SSEJSH_SH_fSE_SF_NS4_17integral_constantINS4_4UMMA5MajorELSQ_1EEENSO_ISQ_LSQ_0EEENSO_INSP_7ScaleInELST_0EEESU_EEEEEENS4_6LayoutISC_NS5_IJNSA_ILi0EEESY_SY_EEEEENS5_IJNS4_10UnderscoreES11_S11_EEEEENS4_13SM90_TMA_LOADENS4_14ComposedLayoutINS4_7SwizzleILi2ELi4ELi3EEENS4_18smem_ptr_flag_bitsILi8EEENSX_INS5_IJSE_NSA_ILi8EEEEEENS5_IJSB_SE_EEEEEEEvNS4_8identityES14_NS15_IS17_S19_NSX_INS5_IJS1A_SE_EEENS5_IJSE_SB_EEEEEEEvS1F_EENS_8epilogue10collective18CollectiveEpilogueINS1L_23Sm100TmaWarpSpecializedILi4ELi2ELi32ELb0ELb0EEEJSG_NS5_IJNSX_ISE_SB_EES1Q_EEESH_SJ_SH_SJ_NS1L_6fusion15FusionCallbacksIS1P_NS1S_17LinearCombinationISH_fSH_fLNS_15FloatRoundStyleE2EEESG_S1R_JEEENS4_5SM1004TMEM4LOAD26SM100_TMEM_LOAD_16dp32b32xES14_S1J_NS4_39AutoVectorizingCopyWithAssumedAlignmentILi128EEENS4_14SM90_TMA_STOREES1J_S23_S23_EEEvvEEEEvNT_6ParamsE)
        .other          _ZN7cutlass13device_kernelINS_4gemm6kernel13GemmUniversalIN4cute5tupleIJiiiiEEENS1_10collective13CollectiveMmaINS1_35MainloopSm100TmaUmmaWarpSpecializedILi10ELi2ELi4ENS5_IJNS4_1CILi1EEESB_SB_EEEEENS5_IJNSA_ILi64EEENSA_ILi256EEESE_EEENS_12float_e4m3_tENS5_IJSB_llEEESH_NS5_IJlSB_lEEENS4_8TiledMMAINS4_8MMA_AtomIJNS4_10MMA_TraitsINS4_19SM100_MMA_F8F6F4_SSEJSH_SH_fSE_SF_NS4_17integral_constantINS4_4UMMA5MajorELSQ_1EEENSO_ISQ_LSQ_0EEENSO_INSP_7ScaleInELST_0EEESU_EEEEEENS4_6LayoutISC_NS5_IJNSA_ILi0EEESY_SY_EEEEENS5_IJNS4_10UnderscoreES11_S11_EEEEENS4_13SM90_TMA_LOADENS4_14ComposedLayoutINS4_7SwizzleILi2ELi4ELi3EEENS4_18smem_ptr_flag_bitsILi8EEENSX_INS5_IJSE_NSA_ILi8EEEEEENS5_IJSB_SE_EEEEEEEvNS4_8identityES14_NS15_IS17_S19_NSX_INS5_IJS1A_SE_EEENS5_IJSE_SB_EEEEEEEvS1F_EENS_8epilogue10collective18CollectiveEpilogueINS1L_23Sm100TmaWarpSpecializedILi4ELi2ELi32ELb0ELb0EEEJSG_NS5_IJNSX_ISE_SB_EES1Q_EEESH_SJ_SH_SJ_NS1L_6fusion15FusionCallbacksIS1P_NS1S_17LinearCombinationISH_fSH_fLNS_15FloatRoundStyleE2EEESG_S1R_JEEENS4_5SM1004TMEM4LOAD26SM100_TMEM_LOAD_16dp32b32xES14_S1J_NS4_39AutoVectorizingCopyWithAssumedAlignmentILi128EEENS4_14SM90_TMA_STOREES1J_S23_S23_EEEvvEEEEvNT_6ParamsE,@"STO_CUDA_ENTRY STV_DEFAULT"
_ZN7cutlass13device_kernelINS_4gemm6kernel13GemmUniversalIN4cute5tupleIJiiiiEEENS1_10collective13CollectiveMmaINS1_35MainloopSm100TmaUmmaWarpSpecializedILi10ELi2ELi4ENS5_IJNS4_1CILi1EEESB_SB_EEEEENS5_IJNSA_ILi64EEENSA_ILi256EEESE_EEENS_12float_e4m3_tENS5_IJSB_llEEESH_NS5_IJlSB_lEEENS4_8TiledMMAINS4_8MMA_AtomIJNS4_10MMA_TraitsINS4_19SM100_MMA_F8F6F4_SSEJSH_SH_fSE_SF_NS4_17integral_constantINS4_4UMMA5MajorELSQ_1EEENSO_ISQ_LSQ_0EEENSO_INSP_7ScaleInELST_0EEESU_EEEEEENS4_6LayoutISC_NS5_IJNSA_ILi0EEESY_SY_EEEEENS5_IJNS4_10UnderscoreES11_S11_EEEEENS4_13SM90_TMA_LOADENS4_14ComposedLayoutINS4_7SwizzleILi2ELi4ELi3EEENS4_18smem_ptr_flag_bitsILi8EEENSX_INS5_IJSE_NSA_ILi8EEEEEENS5_IJSB_SE_EEEEEEEvNS4_8identityES14_NS15_IS17_S19_NSX_INS5_IJS1A_SE_EEENS5_IJSE_SB_EEEEEEEvS1F_EENS_8epilogue10collective18CollectiveEpilogueINS1L_23Sm100TmaWarpSpecializedILi4ELi2ELi32ELb0ELb0EEEJSG_NS5_IJNSX_ISE_SB_EES1Q_EEESH_SJ_SH_SJ_NS1L_6fusion15FusionCallbacksIS1P_NS1S_17LinearCombinationISH_fSH_fLNS_15FloatRoundStyleE2EEESG_S1R_JEEENS4_5SM1004TMEM4LOAD26SM100_TMEM_LOAD_16dp32b32xES14_S1J_NS4_39AutoVectorizingCopyWithAssumedAlignmentILi128EEENS4_14SM90_TMA_STOREES1J_S23_S23_EEEvvEEEEvNT_6ParamsE:
[----:B------:R-:W1:Y:S01]  /*0000*/  LDC R1, c[0x0][0x37c] ;  /* 0x0000df00ff017b82 */ /* 0x000e620000000800 */
[----:B------:R-:W2:Y:S01]  /*0010*/  S2R R108, SR_TID.X ;  /* 0x00000000006c7919 */ /* 0x000ea20000002100 */
[----:B------:R-:W3:Y:S01]  /*0020*/  LDCU.64 UR4, c[0x0][0x890] ;  /* 0x00011200ff0477ac */ /* 0x000ee20008000a00 */
[----:B------:R-:W-:Y:S02]  /*0030*/  PRMT R96, RZ, 0x7610, R96 ;  /* 0x00007610ff607816 */ /* 0x000fe40000000060 */
[----:B------:R-:W-:Y:S01]  /*0040*/  ELECT P5, URZ, PT ;  /* 0x0000000000ff782f */ /* 0x000fe200038a0000 */
[----:B------:R-:W4:Y:S01]  /*0050*/  LDCU.64 UR46, c[0x0][0x358] ;  /* 0x00006b00ff2e77ac */ /* 0x000f220008000a00 */
[----:B---3--:R-:W-:-:S04]  /*0060*/  UISETP.NE.U32.AND UP0, UPT, UR4, URZ, UPT ;  /* 0x000000ff0400728c */ /* 0x008fc8000bf05070 */
[----:B------:R-:W-:Y:S01]  /*0070*/  UISETP.NE.AND.EX UP0, UPT, UR5, URZ, UPT, UP0 ;  /* 0x000000ff0500728c */ /* 0x000fe2000bf05300 */
[----:B--2---:R-:W-:-:S05]  /*0080*/  SHF.R.U32.HI R101, RZ, 0x5, R108 ;  /* 0x00000005ff657819 */ /* 0x004fca000001166c */
[----:B------:R-:W2:Y:S02]  /*0090*/  SHFL.IDX PT, R0, R101, RZ, 0x1f ;  /* 0x00001fff65007589 */ /* 0x000ea400000e0000 */
[----:B--2---:R-:W-:Y:S01]  /*00a0*/  R2UR UR8, R0 ;  /* 0x00000000000872ca */ /* 0x004fe200000e0000 */
[----:B-1--4-:R-:W-:-:S14]  /*00b0*/  BRA.U UP0, `(.L_x_0) ;  /* 0x00000001002c7547 */ /* 0x012fdc000b800000 */
[----:B------:R-:W1:Y:S02]  /*00c0*/  LDCU.64 UR6, c[0x0][0x888] ;  /* 0x00011100ff0677ac */ /* 0x000e640008000a00 */
[----:B-1----:R-:W-:-:S04]  /*00d0*/  UISETP.NE.U32.AND UP0, UPT, UR6, URZ, UPT ;  /* 0x000000ff0600728c */ /* 0x002fc8000bf05070 */
[----:B------:R-:W-:-:S09]  /*00e0*/  UISETP.NE.AND.EX UP0, UPT, UR7, URZ, UPT, UP0 ;  /* 0x000000ff0700728c */ /* 0x000fd2000bf05300 */
[----:B------:R-:W-:Y:S05]  /*00f0*/  BRA.U !UP0, `(.L_x_1) ;  /* 0x0000000108107547 */ /* 0x000fea000b800000 */
[----:B------:R-:W1:Y:S02]  /*0100*/  LDC.64 R2, c[0x0][0x888] ;  /* 0x00022200ff027b82 */ /* 0x000e640000000a00 */
[----:B-1----:R1:W5:Y:S01]  /*0110*/  LDG.E R49, desc[UR46][R2.64] ;  /* 0x0000002e02317981 */ /* 0x002362000c1e1900 */
[----:B------:R-:W-:Y:S01]  /*0120*/  HFMA2 R96, -RZ, RZ, 0, 5.9604644775390625e-08 ;  /* 0x00000001ff607431 */ /* 0x000fe200000001ff */
[----:B------:R-:W-:Y:S05]  /*0130*/  BRA `(.L_x_0) ;  /* 0x00000000000c7947 */ /* 0x000fea0003800000 */
.L_x_1:
[----:B------:R-:W1:Y:S01]  /*0140*/  LDCU UR6, c[0x0][0x880] ;  /* 0x00011000ff0677ac */ /* 0x000e620008000800 */
[----:B------:R-:W-:Y:S01]  /*0150*/  HFMA2 R96, -RZ, RZ, 0, 5.9604644775390625e-08 ;  /* 0x00000001ff607431 */ /* 0x000fe200000001ff */
[----:B-1----:R-:W-:-:S07]  /*0160*/  MOV R49, UR6 ;  /* 0x0000000600317c02 */ /* 0x002fce0008000f00 */
.L_x_0:
[----:B------:R-:W2:Y:S02]  /*0170*/  LDCU.64 UR6, c[0x0][0x8b0] ;  /* 0x00011600ff0677ac */ /* 0x000ea40008000a00 */
[----:B--2---:R-:W-:-:S04]  /*0180*/  UISETP.NE.U32.AND UP0, UPT, UR6, URZ, UPT ;  /* 0x000000ff0600728c */ /* 0x004fc8000bf05070 */
[----:B------:R-:W-:-:S09]  /*0190*/  UISETP.NE.AND.EX UP0, UPT, UR7, URZ, UPT, UP0 ;  /* 0x000000ff0700728c */ /* 0x000fd2000bf05300 */
[----:B------:R-:W-:Y:S05]  /*01a0*/  BRA.U UP0, `(.L_x_2) ;  /* 0x0000000100247547 */ /* 0x000fea000b800000 */
[----:B------:R-:W2:Y:S02]  /*01b0*/  LDCU.64 UR6, c[0x0][0x8a8] ;  /* 0x00011500ff0677ac */ /* 0x000ea40008000a00 */
[----:B--2---:R-:W-:-:S04]  /*01c0*/  UISETP.NE.U32.AND UP0, UPT, UR6, URZ, UPT ;  /* 0x000000ff0600728c */ /* 0x004fc8000bf05070 */
[----:B------:R-:W-:-:S09]  /*01d0*/  UISETP.NE.AND.EX UP0, UPT, UR7, URZ, UPT, UP0 ;  /* 0x000000ff0700728c */ /* 0x000fd2000bf05300 */
[----:B------:R-:W-:Y:S05]  /*01e0*/  BRA.U !UP0, `(.L_x_3) ;  /* 0x00000001080c7547 */ /* 0x000fea000b800000 */
[----:B-1----:R-:W1:Y:S02]  /*01f0*/  LDC.64 R2, c[0x0][0x8a8] ;  /* 0x00022a00ff027b82 */ /* 0x002e640000000a00 */
[----:B-1----:R2:W5:Y:S01]  /*0200*/  LDG.E R47, desc[UR46][R2.64] ;  /* 0x0000002e022f7981 */ /* 0x002562000c1e1900 */
[----:B------:R-:W-:Y:S05]  /*0210*/  BRA `(.L_x_2) ;  /* 0x0000000000087947 */ /* 0x000fea0003800000 */
.L_x_3:
[----:B------:R-:W2:Y:S02]  /*0220*/  LDCU UR6, c[0x0][0x8a0] ;  /* 0x00011400ff0677ac */ /* 0x000ea40008000800 */
[----:B--2---:R-:W-:Y:S02]  /*0230*/  MOV R47, UR6 ;  /* 0x00000006002f7c02 */ /* 0x004fe40008000f00 */
.L_x_2:
[----:B------:R-:W-:Y:S01]  /*0240*/  IMAD.U32 R0, RZ, RZ, UR8 ;  /* 0x00000008ff007e24 */ /* 0x000fe2000f8e00ff */
[----:B------:R-:W-:Y:S04]  /*0250*/  BSSY.RECONVERGENT B0, `(.L_x_4) ;  /* 0x000000c000007945 */ /* 0x000fe80003800200 */
[C---:B------:R-:W-:Y:S02]  /*0260*/  ISETP.NE.OR P1, PT, R0.reuse, 0x1, !P5 ;  /* 0x000000010000780c */ /* 0x040fe40006f25670 */
[----:B------:R-:W-:-:S11]  /*0270*/  ISETP.NE.OR P0, PT, R0, 0x3, !P5 ;  /* 0x000000030000780c */ /* 0x000fd60006f05670 */
[----:B------:R-:W-:Y:S05]  /*0280*/  @P1 BRA `(.L_x_5) ;  /* 0x0000000000201947 */ /* 0x000fea0003800000 */
[----:B------:R-:W3:Y:S02]  /*0290*/  LDCU.64 UR6, c[0x0][0x348] ;  /* 0x00006900ff0677ac */ /* 0x000ee40008000a00 */
[----:B---3--:R-:W-:Y:S02]  /*02a0*/  UIADD3 UR10, UP1, UPT, UR6, 0x80, URZ ;  /* 0x00000080060a7890 */ /* 0x008fe4000ff3e0ff */
[----:B------:R-:W-:Y:S02]  /*02b0*/  UIADD3 UR6, UP0, UPT, UR6, 0x180, URZ ;  /* 0x0000018006067890 */ /* 0x000fe4000ff1e0ff */
[----:B------:R-:W-:Y:S02]  /*02c0*/  UIADD3.X UR11, UPT, UPT, URZ, UR7, URZ, UP1, !UPT ;  /* 0x00000007ff0b7290 */ /* 0x000fe40008ffe4ff */
[----:B------:R-:W-:-:S07]  /*02d0*/  UIADD3.X UR7, UPT, UPT, URZ, UR7, URZ, UP0, !UPT ;  /* 0x00000007ff077290 */ /* 0x000fce00087fe4ff */
[----:B------:R3:W-:Y:S02]  /*02e0*/  UTMACCTL.PF [UR10] ;  /* 0x000000000a0079b9 */ /* 0x0007e40008040000 */
[----:B------:R3:W-:Y:S02]  /*02f0*/  UTMACCTL.PF [UR6] ;  /* 0x00000000060079b9 */ /* 0x0007e40008040000 */
[----:B---3--:R-:W-:Y:S01]  /*0300*/  NOP ;  /* 0x0000000000007918 */ /* 0x008fe20000000000 */
.L_x_5:
[----:B------:R-:W-:Y:S05]  /*0310*/  BSYNC.RECONVERGENT B0 ;  /* 0x0000000000007941 */ /* 0x000fea0003800200 */
.L_x_4:
[----:B------:R-:W-:Y:S04]  /*0320*/  BSSY.RECONVERGENT B0, `(.L_x_6) ;  /* 0x000000a000007945 */ /* 0x000fe80003800200 */
        /* <DEDUP_REMOVED lines=9> */
.L_x_7:
[----:B------:R-:W-:Y:S05]  /*03c0*/  BSYNC.RECONVERGENT B0 ;  /* 0x0000000000007941 */ /* 0x000fea0003800200 */
.L_x_6:
[----:B------:R-:W3:Y:S01]  /*03d0*/  LDCU.64 UR6, c[0x0][0x888] ;  /* 0x00011100ff0677ac */ /* 0x000ee20008000a00 */
[----:B------:R-:W-:Y:S02]  /*03e0*/  UISETP.EQ.U32.AND UP1, UPT, UR4, URZ, UPT ;  /* 0x000000ff0400728c */ /* 0x000fe4000bf22070 */
[----:B------:R-:W-:Y:S02]  /*03f0*/  UPLOP3.LUT UP2, UPT, UPT, UPT, UPT, 0x80, 0x8 ;  /* 0x000000000008789c */ /* 0x000fe40003f4f070 */
[----:B---3--:R-:W-:-:S04]  /*0400*/  UISETP.NE.U32.AND UP0, UPT, UR6, URZ, UPT ;  /* 0x000000ff0600728c */ /* 0x008fc8000bf05070 */
[----:B------:R-:W-:-:S04]  /*0410*/  UISETP.NE.AND.EX UP0, UPT, UR7, URZ, UPT, UP0 ;  /* 0x000000ff0700728c */ /* 0x000fc8000bf05300 */
[----:B------:R-:W-:-:S04]  /*0420*/  UISETP.EQ.OR.EX UP3, UPT, UR5, URZ, !UP0, UP1 ;  /* 0x000000ff0500728c */ /* 0x000fc8000c762710 */
[----:B------:R-:W-:-:S05]  /*0430*/  UP2UR UR50, UPR, URZ, 0x8 ;  /* 0x00000008ff327883 */ /* 0x000fca0008000000 */
[----:B------:R-:W-:Y:S07]  /*0440*/  BRA.U !UP3, `(.L_x_8) ;  /* 0x000000010b207547 */ /* 0x000fee000b800000 */
[----:B------:R-:W-:Y:S01]  /*0450*/  UISETP.NE.U32.AND UP2, UPT, UR4, URZ, UPT ;  /* 0x000000ff0400728c */ /* 0x000fe2000bf45070 */
[----:B-----5:R-:W-:Y:S01]  /*0460*/  FSETP.NEU.AND P0, PT, R49, RZ, PT ;  /* 0x000000ff3100720b */ /* 0x020fe20003f0d000 */
[----:B------:R-:W-:Y:S02]  /*0470*/  USEL UR4, URZ, 0xffffffff, UP0 ;  /* 0xffffffffff047887 */ /* 0x000fe40008000000 */
[----:B------:R-:W-:-:S10]  /*0480*/  UISETP.NE.AND.EX UP2, UPT, UR5, URZ, UPT, UP2 ;  /* 0x000000ff0500728c */ /* 0x000fd4000bf45320 */
[----:B------:R-:W-:Y:S01]  /*0490*/  VOTEU.ANY UP1, P0 ;  /* 0x0000000000ff7886 */ /* 0x000fe20000020100 */
[----:B------:R-:W-:-:S04]  /*04a0*/  @!UP2 USEL UR4, URZ, 0xffffffff, UP1 ;  /* 0xffffffffff04a887 */ /* 0x000fc80008800000 */
[----:B------:R-:W-:-:S04]  /*04b0*/  ULOP3.LUT UR4, UR4, 0x1, URZ, 0xc0, !UPT ;  /* 0x0000000104047892 */ /* 0x000fc8000f8ec0ff */
[----:B------:R-:W-:-:S11]  /*04c0*/  UISETP.NE.U32.AND UP2, UPT, UR4, 0x1, UPT ;  /* 0x000000010400788c */ /* 0x000fd6000bf45070 */
.L_x_8:
[----:B-12---:R-:W1:Y:S01]  /*04d0*/  SHFL.IDX PT, R2, R101, RZ, 0x1f ;  /* 0x00001fff65027589 */ /* 0x006e6200000e0000 */
[----:B------:R-:W-:-:S04]  /*04e0*/  UISETP.NE.AND UP1, UPT, UR8, 0x2, UPT ;  /* 0x000000020800788c */ /* 0x000fc8000bf25270 */
[----:B------:R-:W-:Y:S01]  /*04f0*/  USEL UR6, URZ, 0x1, UP1 ;  /* 0x00000001ff067887 */ /* 0x000fe20008800000 */
[----:B-1----:R-:W-:-:S13]  /*0500*/  ISETP.NE.AND P0, PT, R2, RZ, PT ;  /* 0x000000ff0200720c */ /* 0x002fda0003f05270 */
[----:B------:R-:W-:Y:S05]  /*0510*/  @P0 BRA `(.L_x_9) ;  /* 0x0000000000840947 */ /* 0x000fea0003800000 */
[----:B------:R-:W-:Y:S01]  /*0520*/  ELECT P0, URZ, PT ;  /* 0x0000000000ff782f */ /* 0x000fe20003800000 */
[----:B------:R-:W-:-:S12]  /*0530*/  BSSY.RECONVERGENT B0, `(.L_x_9) ;  /* 0x000001f000007945 */ /* 0x000fd80003800200 */
[----:B------:R-:W-:Y:S05]  /*0540*/  @!P0 BRA `(.L_x_10) ;  /* 0x0000000000748947 */ /* 0x000fea0003800000 */
[----:B------:R-:W1:Y:S01]  /*0550*/  S2UR UR5, SR_CgaCtaId ;  /* 0x00000000000579c3 */ /* 0x000e620000008800 */
[----:B------:R-:W-:Y:S01]  /*0560*/  UMOV UR7, 0x400 ;  /* 0x0000040000077882 */ /* 0x000fe20000000000 */
[----:B------:R-:W-:Y:S02]  /*0570*/  UMOV UR4, 0x1 ;  /* 0x0000000100047882 */ /* 0x000fe40000000000 */
[----:B------:R-:W-:-:S04]  /*0580*/  UIADD3 UR10, UPT, UPT, -UR4, 0x100000, URZ ;  /* 0x00100000040a7890 */ /* 0x000fc8000fffe1ff */
[----:B------:R-:W-:Y:S02]  /*0590*/  USHF.L.U32 UR11, UR10, 0xb, URZ ;  /* 0x0000000b0a0b7899 */ /* 0x000fe400080006ff */
[----:B------:R-:W-:Y:S02]  /*05a0*/  USHF.L.U32 UR10, UR10, 0x1, URZ ;  /* 0x000000010a0a7899 */ /* 0x000fe400080006ff */
[----:B-1----:R-:W-:Y:S01]  /*05b0*/  ULEA UR5, UR5, UR7, 0x18 ;  /* 0x0000000705057291 */ /* 0x002fe2000f8ec0ff */
[----:B------:R-:W1:Y:S11]  /*05c0*/  FENCE.VIEW.ASYNC.S ;  /* 0x00000000000073c6 */ /* 0x000e760000000000 */
[----:B-1----:R1:W2:Y:S01]  /*05d0*/  SYNCS.EXCH.64 URZ, [UR5], UR10 ;  /* 0x0000000a05ff75b2 */ /* 0x0022a20008000100 */
[----:B------:R1:W3:Y:S01]  /*05e0*/  SYNCS.EXCH.64 URZ, [UR5+0x50], UR10 ;  /* 0x0000500a05ff75b2 */ /* 0x0002e20008000100 */
[----:B------:R1:W4:Y:S01]  /*05f0*/  SYNCS.EXCH.64 URZ, [UR5+0x8], UR10 ;  /* 0x0000080a05ff75b2 */ /* 0x0003220008000100 */
[----:B------:R1:W1:Y:S01]  /*0600*/  SYNCS.EXCH.64 URZ, [UR5+0x58], UR10 ;  /* 0x0000580a05ff75b2 */ /* 0x0002620008000100 */
        /* <DEDUP_REMOVED lines=16> */
[----:B------:R-:W-:Y:S01]  /*0710*/  NOP ;  /* 0x0000000000007918 */ /* 0x000fe20000000000 */
.L_x_10:
[----:B-1----:R-:W-:Y:S05]  /*0720*/  BSYNC.RECONVERGENT B0 ;  /* 0x0000000000007941 */ /* 0x002fea0003800200 */
.L_x_9:
[----:B------:R-:W1:Y:S01]  /*0730*/  SHFL.IDX PT, R2, R101, RZ, 0x1f ;  /* 0x00001fff65027589 */ /* 0x000e6200000e0000 */
[----:B------:R-:W-:Y:S01]  /*0740*/  NOP ;  /* 0x0000000000007918 */ /* 0x000fe20000000000 */
[----:B-1----:R-:W-:-:S13]  /*0750*/  ISETP.NE.AND P0, PT, R2, 0x1, PT ;  /* 0x000000010200780c */ /* 0x002fda0003f05270 */
[----:B------:R-:W-:Y:S05]  /*0760*/  @P0 BRA `(.L_x_11) ;  /* 0x0000000000580947 */ /* 0x000fea0003800000 */
[----:B------:R-:W1:Y:S01]  /*0770*/  S2UR UR7, SR_CgaCtaId ;  /* 0x00000000000779c3 */ /* 0x000e620000008800 */
[----:B------:R-:W-:Y:S01]  /*0780*/  UMOV UR9, 0x400 ;  /* 0x0000040000097882 */ /* 0x000fe20000000000 */
[----:B------:R-:W-:Y:S01]  /*0790*/  UMOV UR5, 0x20 ;  /* 0x0000002000057882 */ /* 0x000fe20000000000 */
[----:B------:R-:W-:Y:S01]  /*07a0*/  UMOV UR4, 0x80 ;  /* 0x0000008000047882 */ /* 0x000fe20000000000 */
[----:B------:R-:W-:-:S04]  /*07b0*/  UIADD3 UR10, UPT, UPT, -UR5, 0x100000, URZ ;  /* 0x00100000050a7890 */ /* 0x000fc8000fffe1ff */
[----:B------:R-:W-:Y:S02]  /*07c0*/  USHF.L.U32 UR11, UR10, 0xb, URZ ;  /* 0x0000000b0a0b7899 */ /* 0x000fe400080006ff */
[----:B------:R-:W-:Y:S02]  /*07d0*/  USHF.L.U32 UR10, UR10, 0x1, URZ ;  /* 0x000000010a0a7899 */ /* 0x000fe400080006ff */
[----:B------:R-:W-:-:S04]  /*07e0*/  UIADD3 UR4, UPT, UPT, -UR4, 0x100000, URZ ;  /* 0x0010000004047890 */ /* 0x000fc8000fffe1ff */
[----:B------:R-:W-:Y:S02]  /*07f0*/  USHF.L.U32 UR5, UR4, 0xb, URZ ;  /* 0x0000000b04057899 */ /* 0x000fe400080006ff */
[----:B------:R-:W-:Y:S01]  /*0800*/  USHF.L.U32 UR4, UR4, 0x1, URZ ;  /* 0x0000000104047899 */ /* 0x000fe200080006ff */
[----:B------:R-:W-:Y:S01]  /*0810*/  ELECT P0, URZ, PT ;  /* 0x0000000000ff782f */ /* 0x000fe20003800000 */
[----:B-1----:R-:W-:Y:S01]  /*0820*/  ULEA UR7, UR7, UR9, 0x18 ;  /* 0x0000000907077291 */ /* 0x002fe2000f8ec0ff */
[----:B------:R-:W1:Y:S11]  /*0830*/  FENCE.VIEW.ASYNC.S ;  /* 0x00000000000073c6 */ /* 0x000e760000000000 */
[----:B-1----:R1:W1:Y:S01]  /*0840*/  SYNCS.EXCH.64 URZ, [UR7+0xa0], UR10 ;  /* 0x0000a00a07ff75b2 */ /* 0x0022620008000100 */
        /* <DEDUP_REMOVED lines=8> */
.L_x_11:
[----:B------:R-:W2:Y:S01]  /*08d0*/  SHFL.IDX PT, R2, R101, RZ, 0x1f ;  /* 0x00001fff65027589 */ /* 0x000ea200000e0000 */
[----:B------:R-:W-:Y:S01]  /*08e0*/  NOP ;  /* 0x0000000000007918 */ /* 0x000fe20000000000 */
[----:B--2---:R-:W-:-:S13]  /*08f0*/  ISETP.NE.AND P0, PT, R2, 0x3, PT ;  /* 0x000000030200780c */ /* 0x004fda0003f05270 */
[----:B------:R-:W-:Y:S05]  /*0900*/  @P0 BRA `(.L_x_12) ;  /* 0x0000000000300947 */ /* 0x000fea0003800000 */
[----:B-1----:R-:W1:Y:S01]  /*0910*/  S2UR UR5, SR_CgaCtaId ;  /* 0x00000000000579c3 */ /* 0x002e620000008800 */
[----:B------:R-:W-:Y:S01]  /*0920*/  UMOV UR7, 0x400 ;  /* 0x0000040000077882 */ /* 0x000fe20000000000 */
[----:B------:R-:W-:Y:S01]  /*0930*/  UMOV UR4, 0x20 ;  /* 0x0000002000047882 */ /* 0x000fe20000000000 */
[----:B------:R-:W-:Y:S01]  /*0940*/  ELECT P0, URZ, PT ;  /* 0x0000000000ff782f */ /* 0x000fe20003800000 */
[----:B------:R-:W-:-:S04]  /*0950*/  UIADD3 UR10, UPT, UPT, -UR4, 0x100000, URZ ;  /* 0x00100000040a7890 */ /* 0x000fc8000fffe1ff */
[----:B------:R-:W-:Y:S02]  /*0960*/  USHF.L.U32 UR11, UR10, 0xb, URZ ;  /* 0x0000000b0a0b7899 */ /* 0x000fe400080006ff */
[----:B------:R-:W-:Y:S02]  /*0970*/  USHF.L.U32 UR10, UR10, 0x1, URZ ;  /* 0x000000010a0a7899 */ /* 0x000fe400080006ff */
[----:B-1----:R-:W-:Y:S01]  /*0980*/  ULEA UR5, UR5, UR7, 0x18 ;  /* 0x0000000705057291 */ /* 0x002fe2000f8ec0ff */
[----:B------:R-:W1:Y:S11]  /*0990*/  FENCE.VIEW.ASYNC.S ;  /* 0x00000000000073c6 */ /* 0x000e760000000000 */
[----:B-1----:R2:W1:Y:S01]  /*09a0*/  SYNCS.EXCH.64 URZ, [UR5+0xe0], UR10 ;  /* 0x0000e00a05ff75b2 */ /* 0x0024620008000100 */
[----:B------:R2:W1:Y:S02]  /*09b0*/  SYNCS.EXCH.64 URZ, [UR5+0xe8], UR10 ;  /* 0x0000e80a05ff75b2 */ /* 0x0004640008000100 */
[----:B--2---:R-:W-:Y:S01]  /*09c0*/  NOP ;  /* 0x0000000000007918 */ /* 0x004fe20000000000 */
.L_x_12:
[----:B------:R-:W2:Y:S01]  /*09d0*/  SHFL.IDX PT, R2, R101, RZ, 0x1f ;  /* 0x00001fff65027589 */ /* 0x000ea200000e0000 */
[----:B------:R-:W-:Y:S01]  /*09e0*/  NOP ;  /* 0x0000000000007918 */ /* 0x000fe20000000000 */
[----:B--2---:R-:W-:-:S13]  /*09f0*/  ISETP.NE.AND P0, PT, R2, 0x4, PT ;  /* 0x000000040200780c */ /* 0x004fda0003f05270 */
[----:B------:R-:W-:Y:S05]  /*0a00*/  @P0 BRA `(.L_x_13) ;  /* 0x00000000004c0947 */ /* 0x000fea0003800000 */
[----:B-1----:R-:W1:Y:S01]  /*0a10*/  S2UR UR5, SR_CgaCtaId ;  /* 0x00000000000579c3 */ /* 0x002e620000008800 */
[----:B------:R-:W-:Y:S01]  /*0a20*/  UMOV UR9, 0x100 ;  /* 0x0000010000097882 */ /* 0x000fe20000000000 */
[----:B------:R-:W-:Y:S01]  /*0a30*/  UMOV UR7, 0x400 ;  /* 0x0000040000077882 */ /* 0x000fe20000000000 */
[----:B------:R-:W-:Y:S01]  /*0a40*/  USEL UR9, UR9, 0xe0, UP2 ;  /* 0x000000e009097887 */ /* 0x000fe20009000000 */
[----:B------:R-:W-:Y:S01]  /*0a50*/  UMOV UR4, 0x1 ;  /* 0x0000000100047882 */ /* 0x000fe20000000000 */
[----:B------:R-:W-:Y:S01]  /*0a60*/  ELECT P0, URZ, PT ;  /* 0x0000000000ff782f */ /* 0x000fe20003800000 */
[----:B------:R-:W-:-:S04]  /*0a70*/  UIADD3 UR10, UPT, UPT, -UR4, 0x100000, URZ ;  /* 0x00100000040a7890 */ /* 0x000fc8000fffe1ff */
[----:B------:R-:W-:Y:S02]  /*0a80*/  USHF.L.U32 UR11, UR10, 0xb, URZ ;  /* 0x0000000b0a0b7899 */ /* 0x000fe400080006ff */
[----:B------:R-:W-:Y:S02]  /*0a90*/  USHF.L.U32 UR10, UR10, 0x1, URZ ;  /* 0x000000010a0a7899 */ /* 0x000fe400080006ff */
[----:B------:R-:W-:-:S04]  /*0aa0*/  UIADD3 UR12, UPT, UPT, -UR9, 0x100000, URZ ;  /* 0x00100000090c7890 */ /* 0x000fc8000fffe1ff */
[----:B------:R-:W-:Y:S02]  /*0ab0*/  USHF.L.U32 UR13, UR12, 0xb, URZ ;  /* 0x0000000b0c0d7899 */ /* 0x000fe400080006ff */
[----:B------:R-:W-:Y:S02]  /*0ac0*/  USHF.L.U32 UR12, UR12, 0x1, URZ ;  /* 0x000000010c0c7899 */ /* 0x000fe400080006ff */
[----:B-1----:R-:W-:Y:S01]  /*0ad0*/  ULEA UR5, UR5, UR7, 0x18 ;  /* 0x0000000705057291 */ /* 0x002fe2000f8ec0ff */
[----:B------:R-:W1:Y:S11]  /*0ae0*/  FENCE.VIEW.ASYNC.S ;  /* 0x00000000000073c6 */ /* 0x000e760000000000 */
[----:B-1----:R2:W1:Y:S01]  /*0af0*/  SYNCS.EXCH.64 URZ, [UR5+0xf0], UR10 ;  /* 0x0000f00a05ff75b2 */ /* 0x0024620008000100 */
[----:B------:R2:W1:Y:S01]  /*0b00*/  SYNCS.EXCH.64 URZ, [UR5+0x100], UR12 ;  /* 0x0001000c05ff75b2 */ /* 0x0004620008000100 */
[----:B------:R2:W1:Y:S01]  /*0b10*/  SYNCS.EXCH.64 URZ, [UR5+0xf8], UR10 ;  /* 0x0000f80a05ff75b2 */ /* 0x0004620008000100 */
[----:B------:R2:W1:Y:S02]  /*0b20*/  SYNCS.EXCH.64 URZ, [UR5+0x108], UR12 ;  /* 0x0001080c05ff75b2 */ /* 0x0004640008000100 */
[----:B--2---:R-:W-:Y:S01]  /*0b30*/  NOP ;  /* 0x0000000000007918 */ /* 0x004fe20000000000 */
.L_x_13:
[----:B------:R-:W2:Y:S01]  /*0b40*/  SHFL.IDX PT, R2, R101, RZ, 0x1f ;  /* 0x00001fff65027589 */ /* 0x000ea200000e0000 */
[----:B------:R-:W-:Y:S01]  /*0b50*/  NOP ;  /* 0x0000000000007918 */ /* 0x000fe20000000000 */
[----:B--2---:R-:W-:-:S13]  /*0b60*/  ISETP.NE.AND P0, PT, R2, 0x5, PT ;  /* 0x000000050200780c */ /* 0x004fda0003f05270 */
[----:B------:R-:W-:Y:S05]  /*0b70*/  @P0 BRA `(.L_x_14) ;  /* 0x0000000000580947 */ /* 0x000fea0003800000 */
[----:B-1----:R-:W1:Y:S01]  /*0b80*/  S2UR UR7, SR_CgaCtaId ;  /* 0x00000000000779c3 */ /* 0x002e620000008800 */
        /* <DEDUP_REMOVED lines=19> */
[----:B------:R2:W1:Y:S02]  /*0cc0*/  SYNCS.EXCH.64 URZ, [UR7+0x148], UR4 ;  /* 0x0001480407ff75b2 */ /* 0x0004640008000100 */
[----:B--2---:R-:W-:Y:S01]  /*0cd0*/  NOP ;  /* 0x0000000000007918 */ /* 0x004fe20000000000 */
.L_x_14:
        /* <DEDUP_REMOVED lines=18> */
.L_x_15:
[----:B-1----:R-:W1:Y:S01]  /*0e00*/  S2UR UR5, SR_CTAID.X ;  /* 0x00000000000579c3 */ /* 0x002e620000002500 */
[----:B------:R-:W-:-:S05]  /*0e10*/  CS2R.32 R95, SR_CgaSize ;  /* 0x00000000005f7805 */ /* 0x000fca0000008a00 */
[----:B------:R-:W-:-:S05]  /*0e20*/  IMAD R95, R95, -0xa0, RZ ;  /* 0xffffff605f5f7824 */ /* 0x000fca00078e02ff */
[----:B------:R-:W-:-:S14]  /*0e30*/  R2UR UR9, R95 ;  /* 0x000000005f0972ca */ /* 0x000fdc00000e0000 */
[----:B------:R-:W2:Y:S01]  /*0e40*/  LDCU UR9, c[0x0][UR9+0x2b0] ;  /* 0x00005600090977ac */ /* 0x000ea20008000800 */
[----:B------:R-:W-:Y:S01]  /*0e50*/  NOP ;  /* 0x0000000000007918 */ /* 0x000fe20000000000 */
[----:B------:R-:W-:-:S05]  /*0e60*/  CS2R.32 R95, SR_CgaSize ;  /* 0x00000000005f7805 */ /* 0x000fca0000008a00 */
[----:B------:R-:W-:-:S05]  /*0e70*/  IMAD R95, R95, -0xa0, RZ ;  /* 0xffffff605f5f7824 */ /* 0x000fca00078e02ff */
[----:B------:R-:W-:-:S14]  /*0e80*/  R2UR UR7, R95 ;  /* 0x000000005f0772ca */ /* 0x000fdc00000e0000 */
[----:B------:R-:W3:Y:S01]  /*0e90*/  LDCU UR7, c[0x0][UR7+0x2b4] ;  /* 0x00005680070777ac */ /* 0x000ee20008000800 */
[----:B------:R-:W4:Y:S08]  /*0ea0*/  S2UR UR4, SR_CTAID.Y ;  /* 0x00000000000479c3 */ /* 0x000f300000002600 */
[----:B------:R-:W3:Y:S01]  /*0eb0*/  LDC R10, c[0x0][0xb24] ;  /* 0x0002c900ff0a7b82 */ /* 0x000ee20000000800 */
[----:B-1----:R-:W-:-:S02]  /*0ec0*/  I2FP.F32.U32 R95, UR5 ;  /* 0x00000005005f7c45 */ /* 0x002fc40008201000 */
[----:B------:R-:W-:-:S05]  /*0ed0*/  CS2R.32 R3, SR_CgaSize ;  /* 0x0000000000037805 */ /* 0x000fca0000008a00 */
[----:B------:R-:W-:-:S06]  /*0ee0*/  IMAD R3, R3, -0xa0, RZ ;  /* 0xffffff6003037824 */ /* 0x000fcc00078e02ff */
[----:B------:R-:W1:Y:S01]  /*0ef0*/  LDC R3, c[0x0][R3+0x2a0] ;  /* 0x0000a80003037b82 */ /* 0x000e620000000800 */
[----:B------:R-:W-:Y:S01]  /*0f00*/  MOV R15, UR5 ;  /* 0x00000005000f7c02 */ /* 0x000fe20008000f00 */
[----:B--2---:R-:W-:Y:S01]  /*0f10*/  FMUL R95, R95, UR9 ;  /* 0x000000095f5f7c20 */ /* 0x004fe20008400000 */
[----:B----4-:R-:W-:Y:S02]  /*0f20*/  I2FP.F32.U32 R94, UR4 ;  /* 0x00000004005e7c45 */ /* 0x010fe40008201000 */
[----:B------:R-:W-:-:S05]  /*0f30*/  CS2R.32 R2, SR_CgaSize ;  /* 0x0000000000027805 */ /* 0x000fca0000008a00 */
[----:B------:R-:W-:-:S06]  /*0f40*/  IMAD R2, R2, -0xa0, RZ ;  /* 0xffffff6002027824 */ /* 0x000fcc00078e02ff */
[----:B------:R-:W2:Y:S01]  /*0f50*/  LDC R2, c[0x0][R2+0x2a4] ;  /* 0x0000a90002027b82 */ /* 0x000ea20000000800 */
[----:B------:R-:W-:Y:S01]  /*0f60*/  MOV R14, UR4 ;  /* 0x00000004000e7c02 */ /* 0x000fe20008000f00 */
[----:B------:R-:W4:Y:S01]  /*0f70*/  F2I.U32.TRUNC.NTZ R95, R95 ;  /* 0x0000005f005f7305 */ /* 0x000f22000020f000 */
[----:B---3--:R-:W-:-:S05]  /*0f80*/  FMUL R94, R94, UR7 ;  /* 0x000000075e5e7c20 */ /* 0x008fca0008400000 */
[----:B------:R-:W-:Y:S01]  /*0f90*/  BAR.SYNC.DEFER_BLOCKING 0x0 ;  /* 0x0000000000007b1d */ /* 0x000fe20000010000 */
[----:B------:R-:W-:-:S05]  /*0fa0*/  ISETP.GE.AND P0, PT, R10, 0x1, PT ;  /* 0x000000010a00780c */ /* 0x000fca0003f06270 */
[----:B------:R-:W3:Y:S02]  /*0fb0*/  F2I.U32.TRUNC.NTZ R94, R94 ;  /* 0x0000005e005e7305 */ /* 0x000ee4000020f000 */
[----:B------:R-:W2:Y:S01]  /*0fc0*/  S2UR UR36, SR_CTAID.Z ;  /* 0x00000000002479c3 */ /* 0x000ea20000002700 */
[----:B----4-:R-:W-:-:S05]  /*0fd0*/  IADD3 R95, PT, PT, -R95, RZ, RZ ;  /* 0x000000ff5f5f7210 */ /* 0x010fca0007ffe1ff */
[----:B-1----:R-:W-:Y:S01]  /*0fe0*/  IMAD R95, R3, R95, UR5 ;  /* 0x00000005035f7e24 */ /* 0x002fe2000f8e025f */
[----:B---3--:R-:W-:-:S05]  /*0ff0*/  IADD3 R94, PT, PT, -R94, RZ, RZ ;  /* 0x000000ff5e5e7210 */ /* 0x008fca0007ffe1ff */
[----:B--2---:R-:W-:Y:S01]  /*1000*/  IMAD R94, R2, R94, UR4 ;  /* 0x00000004025e7e24 */ /* 0x004fe2000f8e025e */
[----:B------:R-:W-:Y:S06]  /*1010*/  @!P0 BRA `(.L_x_16) ;  /* 0x0000000000b88947 */ /* 0x000fec0003800000 */
[----:B------:R-:W1:Y:S01]  /*1020*/  LDC.64 R4, c[0x0][0xb18] ;  /* 0x0002c600ff047b82 */ /* 0x000e620000000a00 */
[----:B------:R-:W-:-:S07]  /*1030*/  ISETP.NE.AND P0, PT, R10, 0x1, PT ;  /* 0x000000010a00780c */ /* 0x000fce0003f05270 */
[----:B------:R-:W2:Y:S08]  /*1040*/  LDC R9, c[0x0][0xb0c] ;  /* 0x0002c300ff097b82 */ /* 0x000eb00000000800 */
[----:B------:R-:W3:Y:S08]  /*1050*/  LDC R12, c[0x0][0x370] ;  /* 0x0000dc00ff0c7b82 */ /* 0x000ef00000000800 */
[----:B------:R-:W4:Y:S01]  /*1060*/  LDC R11, c[0x0][0x374] ;  /* 0x0000dd00ff0b7b82 */ /* 0x000f220000000800 */
[----:B-1----:R-:W-:-:S07]  /*1070*/  ISETP.NE.AND P1, PT, R4, 0x1, PT ;  /* 0x000000010400780c */ /* 0x002fce0003f25270 */
[----:B------:R-:W3:Y:S01]  /*1080*/  LDC.64 R6, c[0x0][0xb10] ;  /* 0x0002c400ff067b82 */ /* 0x000ee20000000a00 */
[----:B--2---:R-:W-:-:S07]  /*1090*/  ISETP.NE.AND P2, PT, R9, 0x1, PT ;  /* 0x000000010900780c */ /* 0x004fce0003f45270 */
[----:B------:R-:W1:Y:S08]  /*10a0*/  LDC R8, c[0x0][0xb20] ;  /* 0x0002c800ff087b82 */ /* 0x000e700000000800 */
[----:B------:R-:W2:Y:S01]  /*10b0*/  LDC.64 R2, c[0x0][0xb28] ;  /* 0x0002ca00ff027b82 */ /* 0x000ea20000000a00 */
[----:B----4-:R-:W-:-:S04]  /*10c0*/  IMAD.HI.U32 R13, R11, R5, RZ ;  /* 0x000000050b0d7227 */ /* 0x010fc800078e00ff */
[----:B------:R-:W-:-:S04]  /*10d0*/  IMAD.HI.U32 R5, R14, R5, RZ ;  /* 0x000000050e057227 */ /* 0x000fc800078e00ff */
[----:B---3--:R-:W-:-:S05]  /*10e0*/  IMAD.HI.U32 R16, R12, R6, RZ ;  /* 0x000000060c107227 */ /* 0x008fca00078e00ff */
[-C--:B------:R-:W-:Y:S01]  /*10f0*/  @P2 SHF.R.U32.HI R12, RZ, R7.reuse, R16 ;  /* 0x00000007ff0c2219 */ /* 0x080fe20000011610 */
[----:B------:R-:W-:Y:S01]  /*1100*/  IMAD.HI.U32 R16, R15, R6, RZ ;  /* 0x000000060f107227 */ /* 0x000fe200078e00ff */
[-C--:B-1----:R-:W-:Y:S02]  /*1110*/  @P1 SHF.R.U32.HI R11, RZ, R8.reuse, R13 ;  /* 0x00000008ff0b1219 */ /* 0x082fe4000001160d */
[----:B------:R-:W-:Y:S02]  /*1120*/  SHF.R.U32.HI R5, RZ, R8, R5 ;  /* 0x00000008ff057219 */ /* 0x000fe40000011605 */
[----:B------:R-:W-:Y:S02]  /*1130*/  SHF.R.U32.HI R16, RZ, R7, R16 ;  /* 0x00000007ff107219 */ /* 0x000fe40000011610 */
[----:B------:R-:W-:Y:S01]  /*1140*/  SEL R5, R14, R5, !P1 ;  /* 0x000000050e057207 */ /* 0x000fe20004800000 */
[----:B--2---:R-:W-:Y:S01]  /*1150*/  IMAD.HI.U32 R13, R11, R2, RZ ;  /* 0x000000020b0d7227 */ /* 0x004fe200078e00ff */
[----:B------:R-:W-:-:S03]  /*1160*/  SEL R16, R15, R16, !P2 ;  /* 0x000000100f107207 */ /* 0x000fc60005000000 */
[----:B------:R-:W-:Y:S01]  /*1170*/  IMAD.HI.U32 R6, R12, R2, RZ ;  /* 0x000000020c067227 */ /* 0x000fe200078e00ff */
[----:B------:R-:W-:-:S04]  /*1180*/  @P0 SHF.R.U32.HI R11, RZ, R3, R13 ;  /* 0x00000003ff0b0219 */ /* 0x000fc8000001160d */
[----:B------:R-:W-:Y:S01]  /*1190*/  @P0 SHF.R.U32.HI R12, RZ, R3, R6 ;  /* 0x00000003ff0c0219 */ /* 0x000fe20000011606 */
[----:B------:R-:W-:-:S04]  /*11a0*/  IMAD R11, R11, R10, RZ ;  /* 0x0000000a0b0b7224 */ /* 0x000fc800078e02ff */
[----:B------:R-:W-:Y:S01]  /*11b0*/  IMAD R6, R12, R10, RZ ;  /* 0x0000000a0c067224 */ /* 0x000fe200078e02ff */
[----:B------:R-:W-:-:S04]  /*11c0*/  ISETP.GE.AND P1, PT, R5, R11, PT ;  /* 0x0000000b0500720c */ /* 0x000fc80003f26270 */
[----:B------:R-:W-:Y:S01]  /*11d0*/  ISETP.GE.OR P1, PT, R16, R6, P1 ;  /* 0x000000061000720c */ /* 0x000fe20000f26670 */
[----:B------:R-:W-:-:S05]  /*11e0*/  IMAD.HI.U32 R6, R5, R2, RZ ;  /* 0x0000000205067227 */ /* 0x000fca00078e00ff */
[----:B------:R-:W-:-:S04]  /*11f0*/  SHF.R.U32.HI R6, RZ, R3, R6 ;  /* 0x00000003ff067219 */ /* 0x000fc80000011606 */
[----:B------:R-:W-:-:S03]  /*1200*/  SEL R6, R5, R6, !P0 ;  /* 0x0000000605067207 */ /* 0x000fc60004000000 */
[----:B------:R-:W-:Y:S01]  /*1210*/  @!P1 IMAD.HI.U32 R7, R16, R2, RZ ;  /* 0x0000000210079227 */ /* 0x000fe200078e00ff */
[----:B------:R-:W-:-:S04]  /*1220*/  IADD3 R2, PT, PT, -R6, RZ, RZ ;  /* 0x000000ff06027210 */ /* 0x000fc80007ffe1ff */
[----:B------:R-:W-:Y:S01]  /*1230*/  @!P1 SHF.R.U32.HI R3, RZ, R3, R7 ;  /* 0x00000003ff039219 */ /* 0x000fe20000011607 */
[----:B------:R-:W-:Y:S01]  /*1240*/  IMAD R2, R10, R2, R5 ;  /* 0x000000020a027224 */ /* 0x000fe200078e0205 */
[----:B------:R-:W-:Y:S02]  /*1250*/  IADD3 R7, PT, PT, -R5, RZ, RZ ;  /* 0x000000ff05077210 */ /* 0x000fe40007ffe1ff */
[----:B------:R-:W-:-:S03]  /*1260*/  @!P1 SEL R3, R16, R3, !P0 ;  /* 0x0000000310039207 */ /* 0x000fc60004000000 */
[----:B------:R-:W-:Y:S02]  /*1270*/  IMAD R7, R4, R7, R14 ;  /* 0x0000000704077224 */ /* 0x000fe400078e020e */
[--C-:B------:R-:W-:Y:S02]  /*1280*/  @!P1 IMAD.IADD R6, R6, 0x1, -R3.reuse ;  /* 0x0000000106069824 */ /* 0x100fe400078e0a03 */
[----:B------:R-:W-:Y:S01]  /*1290*/  @!P1 IMAD R3, R2, R12, R3 ;  /* 0x0000000c02039224 */ /* 0x000fe200078e0203 */
[----:B------:R-:W-:Y:S01]  /*12a0*/  IADD3 R2, PT, PT, -R16, RZ, RZ ;  /* 0x000000ff10027210 */ /* 0x000fe20007ffe1ff */
[----:B------:R-:W-:Y:S02]  /*12b0*/  @!P1 IMAD R5, R6, R10, R16 ;  /* 0x0000000a06059224 */ /* 0x000fe400078e0210 */
[----:B------:R-:W-:Y:S02]  /*12c0*/  @!P1 IMAD.MOV.U32 R16, RZ, RZ, R3 ;  /* 0x000000ffff109224 */ /* 0x000fe400078e0003 */
[----:B------:R-:W-:-:S02]  /*12d0*/  IMAD R2, R9, R2, R15 ;  /* 0x0000000209027224 */ /* 0x000fc400078e020f */
[----:B------:R-:W-:Y:S02]  /*12e0*/  IMAD R14, R5, R4, R7 ;  /* 0x00000004050e7224 */ /* 0x000fe400078e0207 */
[----:B------:R-:W-:Y:S02]  /*12f0*/  IMAD R15, R16, R9, R2 ;  /* 0x00000009100f7224 */ /* 0x000fe400078e0202 */
.L_x_16:
[----:B------:R-:W1:Y:S01]  /*1300*/  LDCU UR4, c[0x0][0xb30] ;  /* 0x00016600ff0477ac */ /* 0x000e620008000800 */
[----:B------:R-:W2:Y:S08]  /*1310*/  S2UR UR37, SR_CgaCtaId ;  /* 0x00000000002579c3 */ /* 0x000eb00000008800 */
[----:B------:R-:W3:Y:S01]  /*1320*/  LDC R40, c[0x0][0xb24] ;  /* 0x0002c900ff287b82 */ /* 0x000ee20000000800 */
[----:B-1----:R-:W-:-:S09]  /*1330*/  UISETP.NE.AND UP1, UPT, UR4, 0x1, UPT ;  /* 0x000000010400788c */ /* 0x002fd2000bf25270 */
[----:B--2---:R-:W-:Y:S05]  /*1340*/  BRA.U UP1, `(.L_x_17) ;  /* 0x0000000101407547 */ /* 0x004fea000b800000 */
[----:B------:R-:W1:Y:S08]  /*1350*/  LDC.64 R4, c[0x0][0xb10] ;  /* 0x0002c400ff047b82 */ /* 0x000e700000000a00 */
[----:B------:R-:W2:Y:S08]  /*1360*/  LDC.64 R2, c[0x0][0xb18] ;  /* 0x0002c600ff027b82 */ /* 0x000eb00000000a00 */
[----:B------:R-:W4:Y:S08]  /*1370*/  LDC R6, c[0x0][0xb20] ;  /* 0x0002c800ff067b82 */ /* 0x000f300000000800 */
[----:B------:R-:W3:Y:S01]  /*1380*/  LDC R7, c[0x0][0xb0c] ;  /* 0x0002c300ff077b82 */ /* 0x000ee20000000800 */
[----:B-1----:R-:W-:-:S05]  /*1390*/  IMAD.HI.U32 R4, R15, R4, RZ ;  /* 0x000000040f047227 */ /* 0x002fca00078e00ff */
[----:B------:R-:W-:Y:S01]  /*13a0*/  SHF.R.U32.HI R4, RZ, R5, R4 ;  /* 0x00000005ff047219 */ /* 0x000fe20000011604 */
[----:B--2---:R-:W-:Y:S01]  /*13b0*/  IMAD.HI.U32 R3, R14, R3, RZ ;  /* 0x000000030e037227 */ /* 0x004fe200078e00ff */
[----:B------:R-:W-:-:S04]  /*13c0*/  ISETP.NE.AND P0, PT, R2, 0x1, PT ;  /* 0x000000010200780c */ /* 0x000fc80003f05270 */
[----:B----4-:R-:W-:-:S04]  /*13d0*/  SHF.R.U32.HI R3, RZ, R6, R3 ;  /* 0x00000006ff037219 */ /* 0x010fc80000011603 */
[----:B------:R-:W-:Y:S02]  /*13e0*/  SEL R3, R14, R3, !P0 ;  /* 0x000000030e037207 */ /* 0x000fe40004000000 */
[----:B---3--:R-:W-:-:S04]  /*13f0*/  ISETP.NE.AND P1, PT, R7, 0x1, PT ;  /* 0x000000010700780c */ /* 0x008fc80003f25270 */
[----:B------:R-:W-:-:S05]  /*1400*/  SEL R4, R15, R4, !P1 ;  /* 0x000000040f047207 */ /* 0x000fca0004800000 */
[----:B------:R-:W-:Y:S02]  /*1410*/  IMAD.IADD R5, R3, 0x1, -R4 ;  /* 0x0000000103057824 */ /* 0x000fe400078e0a04 */
[----:B------:R-:W-:Y:S02]  /*1420*/  IMAD.IADD R3, R4, 0x1, -R3 ;  /* 0x0000000104037824 */ /* 0x000fe400078e0a03 */
[----:B------:R-:W-:Y:S02]  /*1430*/  IMAD R15, R5, R7, R15 ;  /* 0x00000007050f7224 */ /* 0x000fe400078e020f */
[----:B------:R-:W-:-:S07]  /*1440*/  IMAD R14, R3, R2, R14 ;  /* 0x00000002030e7224 */ /* 0x000fce00078e020e */
.L_x_17:
[----:B------:R-:W-:Y:S01]  /*1450*/  BAR.SYNC.DEFER_BLOCKING 0x0 ;  /* 0x0000000000007b1d */ /* 0x000fe20000010000 */
[----:B------:R-:W-:Y:S01]  /*1460*/  UISETP.NE.AND UP1, UPT, UR8, 0x2, UPT ;  /* 0x000000020800788c */ /* 0x000fe2000bf25270 */
[----:B------:R-:W-:Y:S02]  /*1470*/  ISETP.NE.OR P5, PT, R0, 0x2, !P5 ;  /* 0x000000020000780c */ /* 0x000fe40006fa5670 */
[----:B------:R-:W-:-:S06]  /*1480*/  LOP3.LUT R2, R108, 0x1f, RZ, 0xc0, !PT ;  /* 0x0000001f6c027812 */ /* 0x000fcc00078ec0ff */
[----:B------:R-:W-:Y:S05]  /*1490*/  BRA.U UP1, `(.L_x_18) ;  /* 0x0000001501347547 */ /* 0x000fea000b800000 */
[----:B------:R-:W1:Y:S01]  /*14a0*/  LDCU UR13, c[0x0][0x38c] ;  /* 0x00007180ff0d77ac */ /* 0x000e620008000800 */
[----:B------:R-:W2:Y:S01]  /*14b0*/  LDC R8, c[0x0][0x370] ;  /* 0x0000dc00ff087b82 */ /* 0x000ea20000000800 */
[----:B------:R-:W-:Y:S01]  /*14c0*/  PLOP3.LUT P1, PT, PT, PT, UP2, 0x80, 0x8 ;  /* 0x000000000008781c */ /* 0x000fe20003f2f028 */
[----:B------:R-:W-:Y:S01]  /*14d0*/  IMAD.MOV.U32 R17, RZ, RZ, 0x1 ;  /* 0x00000001ff117424 */ /* 0x000fe200078e00ff */
[----:B------:R-:W-:Y:S01]  /*14e0*/  ISETP.EQ.OR P4, PT, R2, RZ, P5 ;  /* 0x000000ff0200720c */ /* 0x000fe20002f82670 */
[----:B------:R-:W-:Y:S01]  /*14f0*/  IMAD.MOV.U32 R16, RZ, RZ, RZ ;  /* 0x000000ffff107224 */ /* 0x000fe200078e00ff */
[----:B------:R-:W-:Y:S02]  /*1500*/  PLOP3.LUT P1, PT, P1, PT, PT, 0x8, 0x80 ;  /* 0x000000000080781c */ /* 0x000fe40000f2e170 */
[----:B------:R-:W-:Y:S01]  /*1510*/  CS2R R12, SRZ ;  /* 0x00000000000c7805 */ /* 0x000fe2000001ff00 */
[----:B------:R-:W-:Y:S01]  /*1520*/  IMAD.MOV.U32 R11, RZ, RZ, 0x1 ;  /* 0x00000001ff0b7424 */ /* 0x000fe200078e00ff */
[----:B------:R-:W4:Y:S01]  /*1530*/  LDC R0, c[0x0][0x374] ;  /* 0x0000dd00ff007b82 */ /* 0x000f220000000800 */
[----:B------:R-:W2:Y:S01]  /*1540*/  LDCU.64 UR22, c[0x0][0x348] ;  /* 0x00006900ff1677ac */ /* 0x000ea20008000a00 */
[----:B------:R-:W-:Y:S01]  /*1550*/  UMOV UR6, URZ ;  /* 0x000000ff00067c82 */ /* 0x000fe20008000000 */
[----:B-1----:R-:W-:-:S04]  /*1560*/  UIADD3 UR5, UPT, UPT, UR13, 0x3f, URZ ;  /* 0x0000003f0d057890 */ /* 0x002fc8000fffe0ff */
[----:B------:R-:W-:-:S04]  /*1570*/  USHF.R.S32.HI UR4, URZ, 0x1f, UR5 ;  /* 0x0000001fff047899 */ /* 0x000fc80008011405 */
[----:B------:R-:W-:-:S04]  /*1580*/  ULEA.HI UR4, UR4, UR5, URZ, 0x6 ;  /* 0x0000000504047291 */ /* 0x000fc8000f8f30ff */
[----:B------:R-:W-:Y:S02]  /*1590*/  USHF.R.S32.HI UR15, URZ, 0x6, UR4 ;  /* 0x00000006ff0f7899 */ /* 0x000fe40008011404 */
[----:B------:R-:W-:Y:S02]  /*15a0*/  UIADD3 UR4, UPT, UPT, UR13, -0x1, URZ ;  /* 0xffffffff0d047890 */ /* 0x000fe4000fffe0ff */
[----:B------:R-:W-:Y:S02]  /*15b0*/  UISETP.LT.U32.AND UP0, UPT, UR15, 0xa, UPT ;  /* 0x0000000a0f00788c */ /* 0x000fe4000bf01070 */
[----:B------:R-:W-:Y:S02]  /*15c0*/  UISETP.GE.U32.AND UP1, UPT, UR4, -0x7f, UPT ;  /* 0xffffff810400788c */ /* 0x000fe4000bf26070 */
[----:B------:R-:W-:Y:S02]  /*15d0*/  USEL UR14, UR15, 0xa, UP0 ;  /* 0x0000000a0f0e7887 */ /* 0x000fe40008000000 */
[----:B------:R-:W-:-:S02]  /*15e0*/  UIADD3 UR13, UPT, UPT, UR13, 0x7e, URZ ;  /* 0x0000007e0d0d7890 */ /* 0x000fc4000fffe0ff */
[----:B------:R-:W-:Y:S02]  /*15f0*/  UIADD3 UR5, UPT, UPT, UR14, -0x1, URZ ;  /* 0xffffffff0e057890 */ /* 0x000fe4000fffe0ff */
[----:B------:R-:W-:-:S03]  /*1600*/  UIADD3 UR7, UPT, UPT, UR15, -UR14, URZ ;  /* 0x8000000e0f077290 */ /* 0x000fc6000fffe0ff */
[----:B------:R-:W-:-:S04]  /*1610*/  @UP1 UIADD3 UR5, UPT, UPT, UR14, URZ, URZ ;  /* 0x000000ff0e051290 */ /* 0x000fc8000fffe0ff */
[----:B--2---:R-:W-:-:S12]  /*1620*/  UIADD3 UR5, UPT, UPT, UR5, 0x1, URZ ;  /* 0x0000000105057890 */ /* 0x004fd8000fffe0ff */
.L_x_36:
[----:B------:R-:W-:Y:S01]  /*1630*/  UISETP.NE.AND UP0, UPT, UR37, URZ, UPT ;  /* 0x000000ff2500728c */ /* 0x000fe2000bf05270 */
[----:B------:R-:W1:Y:S08]  /*1640*/  S2UR UR37, SR_CgaCtaId ;  /* 0x00000000002579c3 */ /* 0x000e700000008800 */
[----:B------:R-:W-:Y:S05]  /*1650*/  BRA.U UP0, `(.L_x_19) ;  /* 0x0000000100347547 */ /* 0x000fea000b800000 */
[----:B------:R-:W2:Y:S01]  /*1660*/  S2R R2, SR_CgaCtaId ;  /* 0x0000000000027919 */ /* 0x000ea20000008800 */
[----:B------:R-:W-:-:S04]  /*1670*/  MOV R3, 0x400 ;  /* 0x0000040000037802 */ /* 0x000fc80000000f00 */
[----:B--2---:R-:W-:Y:S02]  /*1680*/  LEA R2, R2, R3, 0x18 ;  /* 0x0000000302027211 */ /* 0x004fe400078ec0ff */
[----:B------:R-:W-:-:S03]  /*1690*/  SHF.L.U32 R3, R11, 0x1f, RZ ;  /* 0x0000001f0b037819 */ /* 0x000fc600000006ff */
[----:B------:R-:W-:-:S04]  /*16a0*/  IMAD R2, R12, 0x8, R2 ;  /* 0x000000080c027824 */ /* 0x000fc800078e0202 */
[----:B------:R-:W2:Y:S02]  /*16b0*/  SYNCS.PHASECHK.TRANS64.TRYWAIT P0, [R2+URZ+0x160], R3 ;  /* 0x00016003020075a7 */ /* 0x000ea400080011ff */
[----:B--2---:R-:W-:Y:S05]  /*16c0*/  @!P0 BRA `(.L_x_20) ;  /* 0x0000007c00208947 */ /* 0x004fea0003800000 */
.L_x_132:
[----:B------:R-:W-:Y:S01]  /*16d0*/  VIADD R12, R12, 0x1 ;  /* 0x000000010c0c7836 */ /* 0x000fe20000000000 */
[----:B------:R2:W-:Y:S04]  /*16e0*/  SYNCS.ARRIVE.TRANS64.A1T0 RZ, [R2+URZ+0x150], RZ ;  /* 0x000150ff02ff79a7 */ /* 0x0005e800081000ff */
[----:B------:R-:W-:-:S04]  /*16f0*/  ISETP.NE.AND P0, PT, R12, 0x2, PT ;  /* 0x000000020c00780c */ /* 0x000fc80003f05270 */
[----:B------:R-:W-:Y:S02]  /*1700*/  SEL R12, R12, RZ, P0 ;  /* 0x000000ff0c0c7207 */ /* 0x000fe40000000000 */
[----:B--2---:R-:W-:-:S04]  /*1710*/  SEL R2, RZ, 0x1, P0 ;  /* 0x00000001ff027807 */ /* 0x004fc80000000000 */
[----:B------:R-:W-:-:S07]  /*1720*/  LOP3.LUT R11, R11, R2, RZ, 0x3c, !PT ;  /* 0x000000020b0b7212 */ /* 0x000fce00078e3cff */
.L_x_19:
[----:B------:R-:W-:Y:S01]  /*1730*/  UMOV UR4, 0x400 ;  /* 0x0000040000047882 */ /* 0x000fe20000000000 */
[----:B------:R-:W-:Y:S01]  /*1740*/  SHF.L.U32 R2, R17, 0x1f, RZ ;  /* 0x0000001f11027819 */ /* 0x000fe200000006ff */
[----:B-1----:R-:W-:Y:S01]  /*1750*/  ULEA UR4, UR37, UR4, 0x18 ;  /* 0x0000000425047291 */ /* 0x002fe2000f8ec0ff */
[----:B------:R-:W-:Y:S01]  /*1760*/  R2UR UR34, R15 ;  /* 0x000000000f2272ca */ /* 0x000fe200000e0000 */
[----:B------:R-:W-:Y:S01]  /*1770*/  UISETP.GE.U32.AND UP0, UPT, UR13, 0x7f, UPT ;  /* 0x0000007f0d00788c */ /* 0x000fe2000bf06070 */
[----:B------:R-:W-:Y:S01]  /*1780*/  R2UR UR11, R14 ;  /* 0x000000000e0b72ca */ /* 0x000fe200000e0000 */
[----:B------:R-:W-:Y:S01]  /*1790*/  ULEA UR8, UR6, UR4, 0x3 ;  /* 0x0000000406087291 */ /* 0x000fe2000f8e18ff */
[----:B------:R-:W-:-:S08]  /*17a0*/  UMOV UR24, URZ ;  /* 0x000000ff00187c82 */ /* 0x000fd00008000000 */
[----:B------:R1:W2:Y:S01]  /*17b0*/  SYNCS.PHASECHK.TRANS64.TRYWAIT P0, [UR8+0x50], R2 ;  /* 0x00005002ff0075a7 */ /* 0x0002a20008001108 */
[----:B------:R-:W-:Y:S02]  /*17c0*/  USHF.L.U32 UR34, UR34, 0x6, URZ ;  /* 0x0000000622227899 */ /* 0x000fe400080006ff */
[----:B------:R-:W-:Y:S01]  /*17d0*/  USHF.L.U32 UR11, UR11, 0x8, URZ ;  /* 0x000000080b0b7899 */ /* 0x000fe200080006ff */
[----:B------:R-:W-:Y:S11]  /*17e0*/  BRA.U !UP0, `(.L_x_21) ;  /* 0x0000000108a87547 */ /* 0x000ff6000b800000 */
[----:B------:R-:W-:Y:S01]  /*17f0*/  UMOV UR16, URZ ;  /* 0x000000ff00107c82 */ /* 0x000fe20008000000 */
[----:B------:R-:W-:-:S05]  /*1800*/  UMOV UR17, UR6 ;  /* 0x0000000600117c82 */ /* 0x000fca0008000000 */
.L_x_26:
[----:B-1----:R-:W-:Y:S01]  /*1810*/  ULEA UR33, UR17, UR4, 0x3 ;  /* 0x0000000411217291 */ /* 0x002fe2000f8e18ff */
[----:B--2---:R-:W-:Y:S01]  /*1820*/  @!P5 MOV R3, 0x5000 ;  /* 0x000050000003d802 */ /* 0x004fe20000000f00 */
[----:B--2---:R-:W-:Y:S10]  /*1830*/  @P0 BRA `(.L_x_22) ;  /* 0x00000000000c0947 */ /* 0x004ff40003800000 */
[----:B------:R-:W-:-:S04]  /*1840*/  SHF.L.U32 R4, R17, 0x1f, RZ ;  /* 0x0000001f11047819 */ /* 0x000fc800000006ff */
[----:B------:R-:W2:Y:S02]  /*1850*/  SYNCS.PHASECHK.TRANS64.TRYWAIT P0, [UR33+0x50], R4 ;  /* 0x00005004ff0075a7 */ /* 0x000ea40008001121 */
[----:B--2---:R-:W-:Y:S05]  /*1860*/  @!P0 BRA `(.L_x_23) ;  /* 0x0000007800cc8947 */ /* 0x004fea0003800000 */
.L_x_22:
[----:B------:R2:W-:Y:S01]  /*1870*/  @!P5 SYNCS.ARRIVE.TRANS64 RZ, [UR33], R3 ;  /* 0x00000003ffffd9a7 */ /* 0x0005e20008000021 */
[----:B------:R-:W-:Y:S04]  /*1880*/  BSSY.RECONVERGENT B0, `(.L_x_24) ;  /* 0x0000003000007945 */ /* 0x000fe80003800200 */
[----:B------:R-:W-:Y:S05]  /*1890*/  @P4 BRA `(.L_x_25) ;  /* 0x0000000000044947 */ /* 0x000fea0003800000 */
[----:B------:R-:W-:Y:S05]  /*18a0*/  BPT.TRAP 0x1 ;  /* 0x000000040000795c */ /* 0x000fea0000300000 */
.L_x_25:
[----:B------:R-:W-:Y:S05]  /*18b0*/  BSYNC.RECONVERGENT B0 ;  /* 0x0000000000007941 */ /* 0x000fea0003800200 */
.L_x_24:
[----:B------:R-:W-:Y:S02]  /*18c0*/  UIADD3 UR6, UPT, UPT, UR17, 0x1, URZ ;  /* 0x0000000111067890 */ /* 0x000fe4000fffe0ff */
[----:B------:R-:W-:Y:S02]  /*18d0*/  ULEA UR32, UR17, UR4, 0xc ;  /* 0x0000000411207291 */ /* 0x000fe4000f8e60ff */
[----:B------:R-:W-:Y:S02]  /*18e0*/  UISETP.NE.AND UP0, UPT, UR6, 0xa, UPT ;  /* 0x0000000a0600788c */ /* 0x000fe4000bf05270 */
[----:B------:R-:W-:Y:S02]  /*18f0*/  UIADD3 UR26, UP1, UPT, UR22, 0x80, URZ ;  /* 0x00000080161a7890 */ /* 0x000fe4000ff3e0ff */
[----:B------:R-:W-:Y:S02]  /*1900*/  USEL UR9, URZ, 0x1, UP0 ;  /* 0x00000001ff097887 */ /* 0x000fe40008000000 */
[----:B------:R-:W-:-:S02]  /*1910*/  USEL UR6, UR6, URZ, UP0 ;  /* 0x000000ff06067287 */ /* 0x000fc40008000000 */
[----:B------:R-:W-:Y:S02]  /*1920*/  UIADD3 UR20, UP0, UPT, UR22, 0x180, URZ ;  /* 0x0000018016147890 */ /* 0x000fe4000ff1e0ff */
[----:B------:R-:W-:Y:S01]  /*1930*/  ULEA UR8, UR6, UR4, 0x3 ;  /* 0x0000000406087291 */ /* 0x000fe2000f8e18ff */
[----:B------:R-:W-:Y:S01]  /*1940*/  LOP3.LUT R17, R17, UR9, RZ, 0x3c, !PT ;  /* 0x0000000911117c12 */ /* 0x000fe2000f8e3cff */
[----:B------:R-:W-:Y:S02]  /*1950*/  USHF.L.U32 UR35, UR16, 0x6, URZ ;  /* 0x0000000610237899 */ /* 0x000fe400080006ff */
[----:B------:R-:W-:Y:S01]  /*1960*/  UIADD3.X UR27, UPT, UPT, URZ, UR23, URZ, UP1, !UPT ;  /* 0x00000017ff1b7290 */ /* 0x000fe20008ffe4ff */
[----:B-1----:R-:W-:Y:S01]  /*1970*/  SHF.L.U32 R2, R17, 0x1f, RZ ;  /* 0x0000001f11027819 */ /* 0x002fe200000006ff */
[----:B------:R-:W-:Y:S02]  /*1980*/  UIADD3 UR32, UPT, UPT, UR32, 0x6400, URZ ;  /* 0x0000640020207890 */ /* 0x000fe4000fffe0ff */
[----:B------:R-:W-:Y:S01]  /*1990*/  UIADD3.X UR21, UPT, UPT, URZ, UR23, URZ, UP0, !UPT ;  /* 0x00000017ff157290 */ /* 0x000fe200087fe4ff */
[----:B------:R1:W1:Y:S01]  /*19a0*/  SYNCS.PHASECHK.TRANS64.TRYWAIT P0, [UR8+0x50], R2 ;  /* 0x00005002ff0075a7 */ /* 0x0002620008001108 */
[----:B------:R-:W-:Y:S01]  /*19b0*/  ULEA UR8, UR17, UR4, 0xe ;  /* 0x0000000411087291 */ /* 0x000fe2000f8e70ff */
[----:B------:R-:W-:Y:S01]  /*19c0*/  UMOV UR18, 0x0 ;  /* 0x0000000000127882 */ /* 0x000fe20000000000 */
[----:B------:R-:W-:-:S02]  /*19d0*/  UMOV UR19, 0x10000000 ;  /* 0x1000000000137882 */ /* 0x000fc40000000000 */
[----:B------:R-:W-:Y:S01]  /*19e0*/  UIADD3 UR8, UPT, UPT, UR8, 0x10400, URZ ;  /* 0x0001040008087890 */ /* 0x000fe2000fffe0ff */
[----:B------:R1:W-:Y:S01]  /*19f0*/  UTMALDG.3D [UR32], [UR26], desc[UR18] ;  /* 0x000012201a0075b4 */ /* 0x0003e20008011000 */
[----:B------:R-:W-:Y:S01]  /*1a00*/  UMOV UR12, UR36 ;  /* 0x00000024000c7c82 */ /* 0x000fe20008000000 */
[----:B------:R-:W-:Y:S01]  /*1a10*/  UMOV UR9, UR33 ;  /* 0x0000002100097c82 */ /* 0x000fe20008000000 */
[----:B------:R-:W-:Y:S01]  /*1a20*/  UMOV UR10, UR35 ;  /* 0x00000023000a7c82 */ /* 0x000fe20008000000 */
[----:B------:R-:W-:Y:S01]  /*1a30*/  UIADD3 UR16, UPT, UPT, UR16, 0x1, URZ ;  /* 0x0000000110107890 */ /* 0x000fe2000fffe0ff */
[----:B------:R-:W-:Y:S01]  /*1a40*/  UMOV UR24, UR5 ;  /* 0x0000000500187c82 */ /* 0x000fe20008000000 */
[----:B------:R-:W-:Y:S02]  /*1a50*/  UMOV UR17, UR6 ;  /* 0x0000000600117c82 */ /* 0x000fe40008000000 */
[----:B------:R1:W-:Y:S01]  /*1a60*/  UTMALDG.3D [UR8], [UR20], desc[UR18] ;  /* 0x00001208140075b4 */ /* 0x0003e20008011000 */
[----:B------:R-:W-:-:S09]  /*1a70*/  UISETP.NE.AND UP0, UPT, UR16, UR5, UPT ;  /* 0x000000051000728c */ /* 0x000fd2000bf05270 */
[----:B------:R-:W-:Y:S05]  /*1a80*/  BRA.U UP0, `(.L_x_26) ;  /* 0xfffffffd00607547 */ /* 0x000fea000b83ffff */
.L_x_21:
[----:B-1----:R-:W-:Y:S01]  /*1a90*/  ULEA UR8, UR6, UR4, 0x3 ;  /* 0x0000000406087291 */ /* 0x002fe2000f8e18ff */
[----:B------:R-:W-:Y:S01]  /*1aa0*/  SHF.L.U32 R2, R17, 0x1f, RZ ;  /* 0x0000001f11027819 */ /* 0x000fe200000006ff */
[----:B------:R-:W-:Y:S01]  /*1ab0*/  @!P1 SYNCS.ARRIVE.TRANS64.A1T0 RZ, [UR4+0xe8], RZ ;  /* 0x0000e8ffffff99a7 */ /* 0x000fe20008100004 */
[----:B------:R-:W-:-:S06]  /*1ac0*/  UISETP.GT.AND UP0, UPT, UR15, UR14, UPT ;  /* 0x0000000e0f00728c */ /* 0x000fcc000bf04270 */
[----:B--2---:R1:W2:Y:S03]  /*1ad0*/  SYNCS.PHASECHK.TRANS64.TRYWAIT P0, [UR8+0x50], R2 ;  /* 0x00005002ff0075a7 */ /* 0x0042a60008001108 */
[----:B------:R-:W-:Y:S05]  /*1ae0*/  BRA.U !UP0, `(.L_x_27) ;  /* 0x0000000108ac7547 */ /* 0x000fea000b800000 */
[----:B------:R-:W-:Y:S01]  /*1af0*/  UIADD3 UR21, UPT, UPT, UR7, UR24, URZ ;  /* 0x0000001807157290 */ /* 0x000fe2000fffe0ff */
[----:B------:R-:W-:-:S11]  /*1b00*/  UMOV UR25, UR6 ;  /* 0x0000000600197c82 */ /* 0x000fd60008000000 */
.L_x_32:
[----:B-1----:R-:W-:Y:S01]  /*1b10*/  ULEA UR17, UR25, UR4, 0x3 ;  /* 0x0000000419117291 */ /* 0x002fe2000f8e18ff */
[----:B--2---:R-:W-:Y:S01]  /*1b20*/  @!P5 MOV R3, 0x5000 ;  /* 0x000050000003d802 */ /* 0x004fe20000000f00 */
[----:B--2---:R-:W-:Y:S10]  /*1b30*/  @P0 BRA `(.L_x_28) ;  /* 0x00000000000c0947 */ /* 0x004ff40003800000 */
[----:B------:R-:W-:-:S04]  /*1b40*/  SHF.L.U32 R4, R17, 0x1f, RZ ;  /* 0x0000001f11047819 */ /* 0x000fc800000006ff */
[----:B------:R-:W2:Y:S02]  /*1b50*/  SYNCS.PHASECHK.TRANS64.TRYWAIT P0, [UR17+0x50], R4 ;  /* 0x00005004ff0075a7 */ /* 0x000ea40008001111 */
[----:B--2---:R-:W-:Y:S05]  /*1b60*/  @!P0 BRA `(.L_x_29) ;  /* 0x0000007800248947 */ /* 0x004fea0003800000 */
.L_x_28:
[----:B------:R2:W-:Y:S01]  /*1b70*/  @!P5 SYNCS.ARRIVE.TRANS64 RZ, [UR17], R3 ;  /* 0x00000003ffffd9a7 */ /* 0x0005e20008000011 */
[----:B------:R-:W-:Y:S04]  /*1b80*/  BSSY.RECONVERGENT B0, `(.L_x_30) ;  /* 0x0000003000007945 */ /* 0x000fe80003800200 */
[----:B------:R-:W-:Y:S05]  /*1b90*/  @P4 BRA `(.L_x_31) ;  /* 0x0000000000044947 */ /* 0x000fea0003800000 */
[----:B------:R-:W-:Y:S05]  /*1ba0*/  BPT.TRAP 0x1 ;  /* 0x000000040000795c */ /* 0x000fea0000300000 */
.L_x_31:
[----:B------:R-:W-:Y:S05]  /*1bb0*/  BSYNC.RECONVERGENT B0 ;  /* 0x0000000000007941 */ /* 0x000fea0003800200 */
.L_x_30:
        /* <DEDUP_REMOVED lines=10> */
[----:B------:R-:W-:Y:S01]  /*1c60*/  UIADD3 UR16, UPT, UPT, UR16, 0x6400, URZ ;  /* 0x0000640010107890 */ /* 0x000fe2000fffe0ff */
[----:B-1----:R-:W-:Y:S01]  /*1c70*/  SHF.L.U32 R2, R17, 0x1f, RZ ;  /* 0x0000001f11027819 */ /* 0x002fe200000006ff */
[----:B------:R-:W-:Y:S02]  /*1c80*/  UIADD3.X UR31, UPT, UPT, URZ, UR23, URZ, UP1, !UPT ;  /* 0x00000017ff1f7290 */ /* 0x000fe40008ffe4ff */
[----:B------:R-:W-:Y:S01]  /*1c90*/  UIADD3.X UR29, UPT, UPT, URZ, UR23, URZ, UP0, !UPT ;  /* 0x00000017ff1d7290 */ /* 0x000fe200087fe4ff */
[----:B------:R1:W1:Y:S01]  /*1ca0*/  SYNCS.PHASECHK.TRANS64.TRYWAIT P0, [UR8+0x50], R2 ;  /* 0x00005002ff0075a7 */ /* 0x0002620008001108 */
[----:B------:R-:W-:Y:S01]  /*1cb0*/  ULEA UR8, UR25, UR4, 0xe ;  /* 0x0000000419087291 */ /* 0x000fe2000f8e70ff */
[----:B------:R-:W-:Y:S01]  /*1cc0*/  UMOV UR26, 0x0 ;  /* 0x00000000001a7882 */ /* 0x000fe20000000000 */
[----:B------:R-:W-:-:S02]  /*1cd0*/  UMOV UR27, 0x10000000 ;  /* 0x10000000001b7882 */ /* 0x000fc40000000000 */
[----:B------:R-:W-:Y:S01]  /*1ce0*/  UIADD3 UR8, UPT, UPT, UR8, 0x10400, URZ ;  /* 0x0001040008087890 */ /* 0x000fe2000fffe0ff */
[----:B------:R-:W-:Y:S01]  /*1cf0*/  UMOV UR18, UR34 ;  /* 0x0000002200127c82 */ /* 0x000fe20008000000 */
[----:B------:R-:W-:Y:S01]  /*1d00*/  UMOV UR20, UR36 ;  /* 0x0000002400147c82 */ /* 0x000fe20008000000 */
[----:B------:R-:W-:Y:S01]  /*1d10*/  UMOV UR12, UR36 ;  /* 0x00000024000c7c82 */ /* 0x000fe20008000000 */
[----:B------:R-:W-:Y:S01]  /*1d20*/  UMOV UR9, UR17 ;  /* 0x0000001100097c82 */ /* 0x000fe20008000000 */
[----:B------:R-:W-:Y:S01]  /*1d30*/  UMOV UR10, UR19 ;  /* 0x00000013000a7c82 */ /* 0x000fe20008000000 */
[----:B------:R1:W-:Y:S01]  /*1d40*/  UTMALDG.3D [UR16], [UR30], desc[UR26] ;  /* 0x00001a101e0075b4 */ /* 0x0003e20008011000 */
[----:B------:R-:W-:Y:S01]  /*1d50*/  UIADD3 UR24, UPT, UPT, UR24, 0x1, URZ ;  /* 0x0000000118187890 */ /* 0x000fe2000fffe0ff */
[----:B------:R-:W-:-:S03]  /*1d60*/  UMOV UR25, UR6 ;  /* 0x0000000600197c82 */ /* 0x000fc60008000000 */
[----:B------:R-:W-:Y:S01]  /*1d70*/  UISETP.NE.AND UP0, UPT, UR24, UR21, UPT ;  /* 0x000000151800728c */ /* 0x000fe2000bf05270 */
[----:B------:R1:W-:Y:S08]  /*1d80*/  UTMALDG.3D [UR8], [UR28], desc[UR26] ;  /* 0x00001a081c0075b4 */ /* 0x0003f00008011000 */
[----:B------:R-:W-:Y:S05]  /*1d90*/  BRA.U UP0, `(.L_x_32) ;  /* 0xfffffffd005c7547 */ /* 0x000fea000b83ffff */
.L_x_27:
[C---:B-1----:R-:W-:Y:S01]  /*1da0*/  LEA R2, R16.reuse, UR4, 0x3 ;  /* 0x0000000410027c11 */ /* 0x042fe2000f8e18ff */
[----:B------:R-:W-:Y:S01]  /*1db0*/  NOP ;  /* 0x0000000000007918 */ /* 0x000fe20000000000 */
[----:B--2---:R-:W-:Y:S02]  /*1dc0*/  SHF.L.U32 R3, R13, 0x1f, RZ ;  /* 0x0000001f0d037819 */ /* 0x004fe400000006ff */
[----:B------:R-:W-:Y:S02]  /*1dd0*/  LEA R4, R16, UR4, 0x4 ;  /* 0x0000000410047c11 */ /* 0x000fe4000f8e20ff */
[----:B------:R-:W1:Y:S02]  /*1de0*/  SYNCS.PHASECHK.TRANS64.TRYWAIT P0, [R2+URZ+0xf0], R3 ;  /* 0x0000f003020075a7 */ /* 0x000e6400080011ff */
[----:B-1----:R-:W-:Y:S05]  /*1df0*/  @!P0 BRA `(.L_x_33) ;  /* 0x0000007400988947 */ /* 0x002fea0003800000 */
.L_x_135:
[----:B------:R-:W2:Y:S01]  /*1e00*/  LDS.128 R4, [R4+0x180] ;  /* 0x0001800004047984 */ /* 0x000ea20000000c00 */
[----:B---3--:R-:W-:Y:S01]  /*1e10*/  ISETP.GE.AND P0, PT, R40, 0x1, PT ;  /* 0x000000012800780c */ /* 0x008fe20003f06270 */
[----:B-1----:R-:W-:Y:S01]  /*1e20*/  VIADD R2, R2, 0x100 ;  /* 0x0000010002027836 */ /* 0x002fe20000000000 */
[----:B------:R-:W-:Y:S01]  /*1e30*/  @!PT LDS RZ, [RZ] ;  /* 0x00000000fffff984 */ /* 0x000fe20000000800 */
[----:B------:R-:W-:Y:S01]  /*1e40*/  @!PT LDS RZ, [RZ] ;  /* 0x00000000fffff984 */ /* 0x000fe20000000800 */
[----:B------:R-:W-:Y:S01]  /*1e50*/  @!PT LDS RZ, [RZ] ;  /* 0x00000000fffff984 */ /* 0x000fe20000000800 */
[----:B------:R-:W-:Y:S01]  /*1e60*/  @!PT LDS RZ, [RZ] ;  /* 0x00000000fffff984 */ /* 0x000fe20000000800 */
[----:B------:R1:W-:Y:S06]  /*1e70*/  MEMBAR.ALL.CTA ;  /* 0x0000000000007992 */ /* 0x0003ec0000008000 */
[----:B-1----:R-:W1:Y:S01]  /*1e80*/  FENCE.VIEW.ASYNC.S ;  /* 0x00000000000073c6 */ /* 0x002e620000000000 */
[----:B------:R-:W-:-:S04]  /*1e90*/  PRMT R2, RZ, 0x654, R2 ;  /* 0x00000654ff027816 */ /* 0x000fc80000000002 */
[----:B-1----:R1:W-:Y:S01]  /*1ea0*/  SYNCS.ARRIVE.TRANS64.RED.A1T0 RZ, [R2+URZ], RZ ;  /* 0x000000ff02ff79a7 */ /* 0x0023e200081004ff */
[----:B--2---:R-:W-:-:S13]  /*1eb0*/  LOP3.LUT P2, RZ, R6, 0x1, RZ, 0xc0, !PT ;  /* 0x0000000106ff7812 */ /* 0x004fda000784c0ff */
[----:B------:R-:W-:Y:S01]  /*1ec0*/  @P2 SHF.R.U32.HI R3, RZ, 0x10, R5 ;  /* 0x00000010ff032819 */ /* 0x000fe20000011605 */
[----:B------:R-:W-:Y:S01]  /*1ed0*/  VOTEU.ANY UP0, P2 ;  /* 0x0000000000ff7886 */ /* 0x000fe20001000100 */
[----:B------:R-:W-:Y:S02]  /*1ee0*/  @P2 MOV R10, R4 ;  /* 0x00000004000a2202 */ /* 0x000fe40000000f00 */
[----:B------:R-:W-:Y:S02]  /*1ef0*/  @P2 R2UR.BROADCAST UR8, R3 ;  /* 0x00000000030822ca */ /* 0x000fe400008e0000 */
[----:B------:R-:W-:-:S11]  /*1f00*/  @P2 LOP3.LUT R9, R5, 0xffff, RZ, 0xc0, !PT ;  /* 0x0000ffff05092812 */ /* 0x000fd600078ec0ff */
[----:B------:R-:W-:Y:S01]  /*1f10*/  @UP0 UMOV UR36, UR8 ;  /* 0x0000000800240c82 */ /* 0x000fe20008000000 */
[----:B-1----:R-:W-:Y:S05]  /*1f20*/  @!P0 BRA `(.L_x_34) ;  /* 0x0000000000b88947 */ /* 0x002fea0003800000 */
[----:B------:R-:W4:Y:S01]  /*1f30*/  LDC.64 R4, c[0x0][0xb18] ;  /* 0x0002c600ff047b82 */ /* 0x000f220000000a00 */
[----:B------:R-:W-:-:S07]  /*1f40*/  ISETP.NE.AND P3, PT, R40, 0x1, PT ;  /* 0x000000012800780c */ /* 0x000fce0003f65270 */
[----:B------:R-:W1:Y:S08]  /*1f50*/  LDC.64 R6, c[0x0][0xb10] ;  /* 0x0002c400ff067b82 */ /* 0x000e700000000a00 */
[----:B------:R-:W2:Y:S08]  /*1f60*/  LDC R14, c[0x0][0xb20] ;  /* 0x0002c800ff0e7b82 */ /* 0x000eb00000000800 */
[----:B------:R-:W3:Y:S01]  /*1f70*/  LDC R15, c[0x0][0xb0c] ;  /* 0x0002c300ff0f7b82 */ /* 0x000ee20000000800 */
[----:B----4-:R-:W-:Y:S01]  /*1f80*/  IMAD.HI.U32 R19, R0, R5, RZ ;  /* 0x0000000500137227 */ /* 0x010fe200078e00ff */
[----:B------:R-:W-:-:S03]  /*1f90*/  ISETP.NE.AND P0, PT, R4, 0x1, PT ;  /* 0x000000010400780c */ /* 0x000fc60003f05270 */
[----:B------:R-:W-:-:S03]  /*1fa0*/  IMAD.HI.U32 R5, R9, R5, RZ ;  /* 0x0000000509057227 */ /* 0x000fc600078e00ff */
[----:B------:R-:W4:Y:S01]  /*1fb0*/  LDC.64 R2, c[0x0][0xb28] ;  /* 0x0002ca00ff027b82 */ /* 0x000f220000000a00 */
[----:B-1----:R-:W-:-:S04]  /*1fc0*/  IMAD.HI.U32 R20, R8, R6, RZ ;  /* 0x0000000608147227 */ /* 0x002fc800078e00ff */
[----:B------:R-:W-:Y:S01]  /*1fd0*/  IMAD.HI.U32 R21, R10, R6, RZ ;  /* 0x000000060a157227 */ /* 0x000fe200078e00ff */
[----:B------:R-:W-:Y:S02]  /*1fe0*/  SHF.R.U32.HI R20, RZ, R7, R20 ;  /* 0x00000007ff147219 */ /* 0x000fe40000011614 */
[-C--:B--2---:R-:W-:Y:S02]  /*1ff0*/  SHF.R.U32.HI R19, RZ, R14.reuse, R19 ;  /* 0x0000000eff137219 */ /* 0x084fe40000011613 */
[----:B------:R-:W-:Y:S02]  /*2000*/  SHF.R.U32.HI R5, RZ, R14, R5 ;  /* 0x0000000eff057219 */ /* 0x000fe40000011605 */
[----:B------:R-:W-:Y:S02]  /*2010*/  SEL R19, R0, R19, !P0 ;  /* 0x0000001300137207 */ /* 0x000fe40004000000 */
[----:B------:R-:W-:Y:S02]  /*2020*/  SHF.R.U32.HI R21, RZ, R7, R21 ;  /* 0x00000007ff157219 */ /* 0x000fe40000011615 */
[----:B---3--:R-:W-:-:S02]  /*2030*/  ISETP.NE.AND P1, PT, R15, 0x1, PT ;  /* 0x000000010f00780c */ /* 0x008fc40003f25270 */
[----:B------:R-:W-:Y:S02]  /*2040*/  SEL R5, R9, R5, !P0 ;  /* 0x0000000509057207 */ /* 0x000fe40004000000 */
[----:B------:R-:W-:Y:S02]  /*2050*/  SEL R20, R8, R20, !P1 ;  /* 0x0000001408147207 */ /* 0x000fe40004800000 */
[----:B------:R-:W-:Y:S01]  /*2060*/  SEL R21, R10, R21, !P1 ;  /* 0x000000150a157207 */ /* 0x000fe20004800000 */
[----:B----4-:R-:W-:-:S04]  /*2070*/  IMAD.HI.U32 R18, R19, R2, RZ ;  /* 0x0000000213127227 */ /* 0x010fc800078e00ff */
        /* <DEDUP_REMOVED lines=10> */
[----:B------:R-:W-:-:S04]  /*2120*/  @!P0 IMAD.HI.U32 R7, R21, R2, RZ ;  /* 0x0000000215078227 */ /* 0x000fc800078e00ff */
[----:B------:R-:W-:Y:S01]  /*2130*/  IMAD.MOV R2, RZ, RZ, -R6 ;  /* 0x000000ffff027224 */ /* 0x000fe200078e0a06 */
[----:B------:R-:W-:Y:S02]  /*2140*/  @!P0 SHF.R.U32.HI R3, RZ, R3, R7 ;  /* 0x00000003ff038219 */ /* 0x000fe40000011607 */
[----:B------:R-:W-:Y:S01]  /*2150*/  IADD3 R7, PT, PT, -R5, RZ, RZ ;  /* 0x000000ff05077210 */ /* 0x000fe20007ffe1ff */
[----:B------:R-:W-:Y:S01]  /*2160*/  IMAD R2, R40, R2, R5 ;  /* 0x0000000228027224 */ /* 0x000fe200078e0205 */
        /* <DEDUP_REMOVED lines=10> */
.L_x_34:
[----:B------:R-:W1:Y:S02]  /*2210*/  LDCU UR8, c[0x0][0xb30] ;  /* 0x00016600ff0877ac */ /* 0x000e640008000800 */
[----:B-1----:R-:W-:-:S09]  /*2220*/  UISETP.NE.AND UP0, UPT, UR8, 0x1, UPT ;  /* 0x000000010800788c */ /* 0x002fd2000bf05270 */
[----:B------:R-:W-:Y:S05]  /*2230*/  BRA.U UP0, `(.L_x_35) ;  /* 0x0000000100407547 */ /* 0x000fea000b800000 */
[----:B------:R-:W1:Y:S08]  /*2240*/  LDC.64 R4, c[0x0][0xb10] ;  /* 0x0002c400ff047b82 */ /* 0x000e700000000a00 */
[----:B------:R-:W2:Y:S08]  /*2250*/  LDC.64 R2, c[0x0][0xb18] ;  /* 0x0002c600ff027b82 */ /* 0x000eb00000000a00 */
[----:B------:R-:W3:Y:S08]  /*2260*/  LDC R6, c[0x0][0xb20] ;  /* 0x0002c800ff067b82 */ /* 0x000ef00000000800 */
[----:B------:R-:W4:Y:S01]  /*2270*/  LDC R7, c[0x0][0xb0c] ;  /* 0x0002c300ff077b82 */ /* 0x000f220000000800 */
[----:B-1----:R-:W-:-:S05]  /*2280*/  IMAD.HI.U32 R4, R10, R4, RZ ;  /* 0x000000040a047227 */ /* 0x002fca00078e00ff */
[----:B------:R-:W-:Y:S01]  /*2290*/  SHF.R.U32.HI R4, RZ, R5, R4 ;  /* 0x00000005ff047219 */ /* 0x000fe20000011604 */
[----:B--2---:R-:W-:Y:S01]  /*22a0*/  IMAD.HI.U32 R3, R9, R3, RZ ;  /* 0x0000000309037227 */ /* 0x004fe200078e00ff */
[----:B------:R-:W-:-:S04]  /*22b0*/  ISETP.NE.AND P0, PT, R2, 0x1, PT ;  /* 0x000000010200780c */ /* 0x000fc80003f05270 */
[----:B---3--:R-:W-:-:S04]  /*22c0*/  SHF.R.U32.HI R3, RZ, R6, R3 ;  /* 0x00000006ff037219 */ /* 0x008fc80000011603 */
[----:B------:R-:W-:Y:S02]  /*22d0*/  SEL R3, R9, R3, !P0 ;  /* 0x0000000309037207 */ /* 0x000fe40004000000 */
[----:B----4-:R-:W-:-:S04]  /*22e0*/  ISETP.NE.AND P1, PT, R7, 0x1, PT ;  /* 0x000000010700780c */ /* 0x010fc80003f25270 */
[----:B------:R-:W-:-:S05]  /*22f0*/  SEL R4, R10, R4, !P1 ;  /* 0x000000040a047207 */ /* 0x000fca0004800000 */
[----:B------:R-:W-:Y:S02]  /*2300*/  IMAD.IADD R5, R3, 0x1, -R4 ;  /* 0x0000000103057824 */ /* 0x000fe400078e0a04 */
[----:B------:R-:W-:Y:S02]  /*2310*/  IMAD.IADD R3, R4, 0x1, -R3 ;  /* 0x0000000104037824 */ /* 0x000fe400078e0a03 */
[----:B------:R-:W-:Y:S02]  /*2320*/  IMAD R10, R5, R7, R10 ;  /* 0x00000007050a7224 */ /* 0x000fe400078e020a */
[----:B------:R-:W-:-:S07]  /*2330*/  IMAD R9, R3, R2, R9 ;  /* 0x0000000203097224 */ /* 0x000fce00078e0209 */
.L_x_35:
[----:B------:R-:W-:Y:S01]  /*2340*/  VIADD R16, R16, 0x1 ;  /* 0x0000000110107836 */ /* 0x000fe20000000000 */
[----:B------:R-:W-:Y:S01]  /*2350*/  PLOP3.LUT P1, PT, PT, PT, PT, 0x80, 0x8 ;  /* 0x000000000008781c */ /* 0x000fe20003f2f070 */
[----:B------:R-:W-:Y:S02]  /*2360*/  IMAD.IADD R15, R10, 0x1, R95 ;  /* 0x000000010a0f7824 */ /* 0x000fe400078e025f */
[----:B------:R-:W-:Y:S01]  /*2370*/  IMAD.IADD R14, R9, 0x1, R94 ;  /* 0x00000001090e7824 */ /* 0x000fe200078e025e */
[----:B------:R-:W-:-:S04]  /*2380*/  ISETP.NE.AND P0, PT, R16, 0x2, PT ;  /* 0x000000021000780c */ /* 0x000fc80003f05270 */
[----:B------:R-:W-:Y:S02]  /*2390*/  SEL R2, RZ, 0x1, P0 ;  /* 0x00000001ff027807 */ /* 0x000fe40000000000 */
[----:B------:R-:W-:Y:S02]  /*23a0*/  SEL R16, R16, RZ, P0 ;  /* 0x000000ff10107207 */ /* 0x000fe40000000000 */
[----:B------:R-:W-:Y:S01]  /*23b0*/  LOP3.LUT R13, R13, R2, RZ, 0x3c, !PT ;  /* 0x000000020d0d7212 */ /* 0x000fe200078e3cff */
[----:B------:R-:W-:Y:S06]  /*23c0*/  @P2 BRA `(.L_x_36) ;  /* 0xfffffff000982947 */ /* 0x000fec000383ffff */
[----:B------:R-:W-:Y:S01]  /*23d0*/  UIADD3 UR4, UPT, UPT, UR4, 0x50, URZ ;  /* 0x0000005004047890 */ /* 0x000fe2000fffe0ff */
[----:B------:R-:W-:-:S03]  /*23e0*/  SHF.L.U32 R2, R17, 0x1f, RZ ;  /* 0x0000001f11027819 */ /* 0x000fc600000006ff */
[----:B------:R-:W-:-:S09]  /*23f0*/  ULEA UR5, UR6, UR4, 0x3 ;  /* 0x0000000406057291 */ /* 0x000fd2000f8e18ff */
[----:B------:R-:W1:Y:S02]  /*2400*/  SYNCS.PHASECHK.TRANS64.TRYWAIT P0, [UR5], R2 ;  /* 0x00000002ff0075a7 */ /* 0x000e640008001105 */
[----:B-1----:R-:W-:Y:S05]  /*2410*/  @!P0 BRA `(.L_x_37) ;  /* 0x0000007000248947 */ /* 0x002fea0003800000 */
.L_x_137:
[----:B------:R-:W-:-:S04]  /*2420*/  UIADD3 UR6, UPT, UPT, UR6, 0x1, URZ ;  /* 0x0000000106067890 */ /* 0x000fc8000fffe0ff */
[----:B------:R-:W-:-:S04]  /*2430*/  UISETP.NE.AND UP0, UPT, UR6, 0xa, UPT ;  /* 0x0000000a0600788c */ /* 0x000fc8000bf05270 */
[----:B------:R-:W-:Y:S02]  /*2440*/  USEL UR7, URZ, 0x1, UP0 ;  /* 0x00000001ff077887 */ /* 0x000fe40008000000 */
[----:B------:R-:W-:-:S04]  /*2450*/  USEL UR6, UR6, URZ, UP0 ;  /* 0x000000ff06067287 */ /* 0x000fc80008000000 */
[----:B------:R-:W-:Y:S01]  /*2460*/  ULEA UR5, UR6, UR4, 0x3 ;  /* 0x0000000406057291 */ /* 0x000fe2000f8e18ff */
[----:B-1----:R-:W-:-:S04]  /*2470*/  LOP3.LUT R2, R17, UR7, RZ, 0x3c, !PT ;  /* 0x0000000711027c12 */ /* 0x002fc8000f8e3cff */
[----:B------:R-:W-:-:S04]  /*2480*/  SHF.L.U32 R3, R2, 0x1f, RZ ;  /* 0x0000001f02037819 */ /* 0x000fc800000006ff */
[----:B------:R-:W1:Y:S02]  /*2490*/  SYNCS.PHASECHK.TRANS64.TRYWAIT P0, [UR5], R3 ;  /* 0x00000003ff0075a7 */ /* 0x000e640008001105 */
[----:B-1----:R-:W-:Y:S05]  /*24a0*/  @!P0 BRA `(.L_x_38) ;  /* 0x0000007000188947 */ /* 0x002fea0003800000 */
.L_x_139:
[----:B------:R-:W-:-:S04]  /*24b0*/  UIADD3 UR6, UPT, UPT, UR6, 0x1, URZ ;  /* 0x0000000106067890 */ /* 0x000fc8000fffe0ff */
[----:B------:R-:W-:-:S04]  /*24c0*/  UISETP.NE.AND UP0, UPT, UR6, 0xa, UPT ;  /* 0x0000000a0600788c */ /* 0x000fc8000bf05270 */
[----:B------:R-:W-:Y:S02]  /*24d0*/  USEL UR7, URZ, 0x1, UP0 ;  /* 0x00000001ff077887 */ /* 0x000fe40008000000 */
[----:B------:R-:W-:-:S04]  /*24e0*/  USEL UR6, UR6, URZ, UP0 ;  /* 0x000000ff06067287 */ /* 0x000fc80008000000 */
[----:B------:R-:W-:Y:S01]  /*24f0*/  ULEA UR5, UR6, UR4, 0x3 ;  /* 0x0000000406057291 */ /* 0x000fe2000f8e18ff */
[----:B------:R-:W-:-:S04]  /*2500*/  LOP3.LUT R2, R2, UR7, RZ, 0x3c, !PT ;  /* 0x0000000702027c12 */ /* 0x000fc8000f8e3cff */
[----:B-1----:R-:W-:-:S04]  /*2510*/  SHF.L.U32 R3, R2, 0x1f, RZ ;  /* 0x0000001f02037819 */ /* 0x002fc800000006ff */
[----:B------:R-:W1:Y:S02]  /*2520*/  SYNCS.PHASECHK.TRANS64.TRYWAIT P0, [UR5], R3 ;  /* 0x00000003ff0075a7 */ /* 0x000e640008001105 */
[----:B-1----:R-:W-:Y:S05]  /*2530*/  @!P0 BRA `(.L_x_39) ;  /* 0x00000070000c8947 */ /* 0x002fea0003800000 */
.L_x_141:
        /* <DEDUP_REMOVED lines=9> */
.L_x_143:
        /* <DEDUP_REMOVED lines=9> */
.L_x_145:
        /* <DEDUP_REMOVED lines=9> */
.L_x_147:
        /* <DEDUP_REMOVED lines=9> */
.L_x_149:
        /* <DEDUP_REMOVED lines=9> */
.L_x_151:
        /* <DEDUP_REMOVED lines=9> */
.L_x_153:
[----:B------:R-:W-:-:S04]  /*28a0*/  UIADD3 UR6, UPT, UPT, UR6, 0x1, URZ ;  /* 0x0000000106067890 */ /* 0x000fc8000fffe0ff */
[----:B------:R-:W-:-:S04]  /*28b0*/  UISETP.NE.AND UP0, UPT, UR6, 0xa, UPT ;  /* 0x0000000a0600788c */ /* 0x000fc8000bf05270 */
[----:B------:R-:W-:Y:S02]  /*28c0*/  USEL UR5, URZ, 0x1, UP0 ;  /* 0x00000001ff057887 */ /* 0x000fe40008000000 */
[----:B------:R-:W-:-:S04]  /*28d0*/  USEL UR6, UR6, URZ, UP0 ;  /* 0x000000ff06067287 */ /* 0x000fc80008000000 */
[----:B------:R-:W-:Y:S01]  /*28e0*/  ULEA UR6, UR6, UR4, 0x3 ;  /* 0x0000000406067291 */ /* 0x000fe2000f8e18ff */
[----:B------:R-:W-:-:S04]  /*28f0*/  LOP3.LUT R2, R2, UR5, RZ, 0x3c, !PT ;  /* 0x0000000502027c12 */ /* 0x000fc8000f8e3cff */
[----:B------:R-:W-:Y:S01]  /*2900*/  SHF.L.U32 R2, R2, 0x1f, RZ ;  /* 0x0000001f02027819 */ /* 0x000fe200000006ff */
[----:B-1--4-:R-:W-:-:S07]  /*2910*/  IMAD.U32 R0, RZ, RZ, UR6 ;  /* 0x00000006ff007e24 */ /* 0x012fce000f8e00ff */
.L_x_46:
[----:B-1----:R1:W2:Y:S02]  /*2920*/  SYNCS.PHASECHK.TRANS64.TRYWAIT P0, [R0+URZ], R2 ;  /* 0x00000002000075a7 */ /* 0x0022a400080011ff */
[----:B--2---:R-:W-:Y:S05]  /*2930*/  @!P0 NANOSLEEP.SYNCS 0x989680 ;  /* 0x009896800000895d */ /* 0x004fea0003900000 */
[----:B------:R-:W2:Y:S02]  /*2940*/  @!P0 SYNCS.PHASECHK.TRANS64 P0, [R0+URZ], R2 ;  /* 0x00000002000085a7 */ /* 0x000ea400080010ff */
[----:B--2---:R-:W-:Y:S05]  /*2950*/  @P0 EXIT ;  /* 0x000000000000094d */ /* 0x004fea0003800000 */
[----:B------:R-:W-:Y:S05]  /*2960*/  BRA `(.L_x_46) ;  /* 0xfffffffc00ec7947 */ /* 0x000fea000383ffff */
.L_x_18:
[----:B------:R-:W-:-:S04]  /*2970*/  UISETP.NE.AND UP1, UPT, UR37, URZ, UPT ;  /* 0x000000ff2500728c */ /* 0x000fc8000bf25270 */
[----:B------:R-:W-:-:S09]  /*2980*/  UISETP.NE.OR UP1, UPT, UR8, 0x1, UP1 ;  /* 0x000000010800788c */ /* 0x000fd20008f25670 */
[----:B------:R-:W-:Y:S05]  /*2990*/  BRA.U UP1, `(.L_x_47) ;  /* 0x0000000501487547 */ /* 0x000fea000b800000 */
[----:B------:R-:W-:Y:S01]  /*29a0*/  ISETP.NE.AND P2, PT, R2, RZ, PT ;  /* 0x000000ff0200720c */ /* 0x000fe20003f45270 */
[----:B------:R-:W-:Y:S01]  /*29b0*/  IMAD.MOV.U32 R12, RZ, RZ, 0x1 ;  /* 0x00000001ff0c7424 */ /* 0x000fe200078e00ff */
[----:B------:R-:W-:Y:S02]  /*29c0*/  CS2R R10, SRZ ;  /* 0x00000000000a7805 */ /* 0x000fe4000001ff00 */
[----:B------:R-:W-:Y:S01]  /*29d0*/  CS2R R8, SRZ ;  /* 0x0000000000087805 */ /* 0x000fe2000001ff00 */
[----:B------:R-:W-:Y:S01]  /*29e0*/  UMOV UR4, 0x400 ;  /* 0x0000040000047882 */ /* 0x000fe20000000000 */
[----:B------:R-:W-:Y:S01]  /*29f0*/  UMOV UR6, URZ ;  /* 0x000000ff00067c82 */ /* 0x000fe20008000000 */
[----:B------:R-:W-:-:S12]  /*2a00*/  ULEA UR37, UR37, UR4, 0x18 ;  /* 0x0000000425257291 */ /* 0x000fd8000f8ec0ff */
.L_x_51:
[----:B------:R-:W-:Y:S02]  /*2a10*/  LEA R0, R8, UR37, 0x3 ;  /* 0x0000002508007c11 */ /* 0x000fe4000f8e18ff */
[----:B------:R-:W-:-:S03]  /*2a20*/  SHF.L.U32 R4, R9, 0x1f, RZ ;  /* 0x0000001f09047819 */ /* 0x000fc600000006ff */
[----:B------:R-:W-:Y:S01]  /*2a30*/  VIADD R5, R0, 0x160 ;  /* 0x0000016000057836 */ /* 0x000fe20000000000 */
[----:B------:R-:W1:Y:S02]  /*2a40*/  SYNCS.PHASECHK.TRANS64.TRYWAIT P0, [R0+URZ+0x150], R4 ;  /* 0x00015004000075a7 */ /* 0x000e6400080011ff */
[----:B-1----:R-:W-:Y:S05]  /*2a50*/  @!P0 BRA `(.L_x_48) ;  /* 0x0000006c006c8947 */ /* 0x002fea0003800000 */
.L_x_154:
[----:B------:R-:W-:Y:S01]  /*2a60*/  ULEA UR5, UR6, UR37, 0x3 ;  /* 0x0000002506057291 */ /* 0x000fe2000f8e18ff */
[----:B-1----:R-:W-:Y:S01]  /*2a70*/  PRMT R0, RZ, 0x654, R5 ;  /* 0x00000654ff007816 */ /* 0x002fe20000000005 */
[----:B------:R-:W-:Y:S01]  /*2a80*/  @!P2 IMAD.MOV.U32 R4, RZ, RZ, 0x10 ;  /* 0x00000010ff04a424 */ /* 0x000fe200078e00ff */
[----:B------:R-:W-:Y:S01]  /*2a90*/  SHF.L.U32 R5, R12, 0x1f, RZ ;  /* 0x0000001f0c057819 */ /* 0x000fe200000006ff */
[----:B------:R-:W-:Y:S01]  /*2aa0*/  UIADD3 UR4, UPT, UPT, UR5, 0xf0, URZ ;  /* 0x000000f005047890 */ /* 0x000fe2000fffe0ff */
[----:B------:R1:W-:Y:S05]  /*2ab0*/  SYNCS.ARRIVE.TRANS64.RED.A1T0 RZ, [R0+URZ], RZ ;  /* 0x000000ff00ff79a7 */ /* 0x0003ea00081004ff */
[----:B------:R-:W-:Y:S01]  /*2ac0*/  IMAD.U32 R6, RZ, RZ, UR4 ;  /* 0x00000004ff067e24 */ /* 0x000fe2000f8e00ff */
[----:B------:R-:W2:Y:S04]  /*2ad0*/  SYNCS.PHASECHK.TRANS64.TRYWAIT P0, [UR5+0x100], R5 ;  /* 0x00010005ff0075a7 */ /* 0x000ea80008001105 */
[----:B------:R-:W-:Y:S01]  /*2ae0*/  PRMT R6, R2, 0x654, R6 ;  /* 0x0000065402067816 */ /* 0x000fe20000000006 */
[----:B-12---:R-:W-:Y:S06]  /*2af0*/  @!P0 BRA `(.L_x_49) ;  /* 0x0000006c00588947 */ /* 0x006fec0003800000 */
.L_x_156:
[----:B------:R-:W-:Y:S01]  /*2b00*/  ULEA UR4, UR6, UR37, 0x4 ;  /* 0x0000002506047291 */ /* 0x000fe2000f8e20ff */
[----:B------:R-:W-:Y:S01]  /*2b10*/  SEL R3, R6, R3, !P2 ;  /* 0x0000000306037207 */ /* 0x000fe20005000000 */
[----:B------:R-:W-:Y:S01]  /*2b20*/  UIADD3 UR5, UPT, UPT, UR5, 0xf0, URZ ;  /* 0x000000f005057890 */ /* 0x000fe2000fffe0ff */
[----:B-1----:R-:W-:Y:S01]  /*2b30*/  LEA R0, R11, UR37, 0x3 ;  /* 0x000000250b007c11 */ /* 0x002fe2000f8e18ff */
[----:B------:R-:W-:Y:S01]  /*2b40*/  UIADD3 UR4, UPT, UPT, UR4, 0x180, URZ ;  /* 0x0000018004047890 */ /* 0x000fe2000fffe0ff */
[----:B------:R1:W-:Y:S01]  /*2b50*/  @!P2 SYNCS.ARRIVE.TRANS64.RED RZ, [R3+URZ], R4 ;  /* 0x0000000403ffa9a7 */ /* 0x0003e200080004ff */
[----:B------:R-:W-:Y:S01]  /*2b60*/  UIADD3 UR6, UPT, UPT, UR6, 0x1, URZ ;  /* 0x0000000106067890 */ /* 0x000fe2000fffe0ff */
[----:B------:R-:W-:-:S03]  /*2b70*/  VIADD R8, R8, 0x1 ;  /* 0x0000000108087836 */ /* 0x000fc60000000000 */
[----:B------:R-:W-:Y:S02]  /*2b80*/  UISETP.NE.AND UP0, UPT, UR6, 0x2, UPT ;  /* 0x000000020600788c */ /* 0x000fe4000bf05270 */
[----:B------:R-:W-:Y:S01]  /*2b90*/  ISETP.NE.AND P0, PT, R8, 0x2, PT ;  /* 0x000000020800780c */ /* 0x000fe20003f05270 */
[----:B------:R-:W-:Y:S06]  /*2ba0*/  UGETNEXTWORKID.BROADCAST [UR4], [UR5] ;  /* 0x00000000040073ca */ /* 0x000fec0008000100 */
[----:B------:R-:W-:Y:S02]  /*2bb0*/  USEL UR4, URZ, 0x1, UP0 ;  /* 0x00000001ff047887 */ /* 0x000fe40008000000 */
[----:B------:R-:W-:-:S04]  /*2bc0*/  USEL UR6, UR6, URZ, UP0 ;  /* 0x000000ff06067287 */ /* 0x000fc80008000000 */
[----:B------:R-:W-:Y:S02]  /*2bd0*/  LOP3.LUT R12, R12, UR4, RZ, 0x3c, !PT ;  /* 0x000000040c0c7c12 */ /* 0x000fe4000f8e3cff */
[----:B-1----:R-:W-:-:S04]  /*2be0*/  SHF.L.U32 R4, R10, 0x1f, RZ ;  /* 0x0000001f0a047819 */ /* 0x002fc800000006ff */
[----:B------:R-:W1:Y:S02]  /*2bf0*/  SYNCS.PHASECHK.TRANS64.TRYWAIT P1, [R0+URZ+0xf0], R4 ;  /* 0x0000f004000075a7 */ /* 0x000e6400080211ff */
[----:B-1----:R-:W-:Y:S05]  /*2c00*/  @!P1 BRA `(.L_x_50) ;  /* 0x0000006c002c9947 */ /* 0x002fea0003800000 */
.L_x_157:
[C---:B-1----:R-:W-:Y:S01]  /*2c10*/  LEA R4, R11.reuse, UR37, 0x4 ;  /* 0x000000250b047c11 */ /* 0x042fe2000f8e20ff */
[----:B------:R-:W-:Y:S01]  /*2c20*/  VIADD R0, R0, 0x100 ;  /* 0x0000010000007836 */ /* 0x000fe20000000000 */
[----:B------:R-:W-:Y:S01]  /*2c30*/  SEL R8, R8, RZ, P0 ;  /* 0x000000ff08087207 */ /* 0x000fe20000000000 */
[----:B------:R-:W-:-:S03]  /*2c40*/  VIADD R11, R11, 0x1 ;  /* 0x000000010b0b7836 */ /* 0x000fc60000000000 */
[----:B------:R-:W1:Y:S01]  /*2c50*/  LDS.128 R4, [R4+0x180] ;  /* 0x0001800004047984 */ /* 0x000e620000000c00 */
[----:B------:R-:W-:Y:S02]  /*2c60*/  PRMT R0, RZ, 0x654, R0 ;  /* 0x00000654ff007816 */ /* 0x000fe40000000000 */
[C---:B------:R-:W-:Y:S01]  /*2c70*/  ISETP.NE.AND P1, PT, R11.reuse, 0x2, PT ;  /* 0x000000020b00780c */ /* 0x040fe20003f25270 */
[----:B------:R-:W-:Y:S01]  /*2c80*/  @!PT LDS RZ, [RZ] ;  /* 0x00000000fffff984 */ /* 0x000fe20000000800 */
[----:B------:R-:W-:Y:S01]  /*2c90*/  @!PT LDS RZ, [RZ] ;  /* 0x00000000fffff984 */ /* 0x000fe20000000800 */
[----:B------:R-:W-:Y:S01]  /*2ca0*/  @!PT LDS RZ, [RZ] ;  /* 0x00000000fffff984 */ /* 0x000fe20000000800 */
[----:B------:R-:W-:Y:S01]  /*2cb0*/  @!PT LDS RZ, [RZ] ;  /* 0x00000000fffff984 */ /* 0x000fe20000000800 */
[----:B------:R2:W-:Y:S06]  /*2cc0*/  MEMBAR.ALL.CTA ;  /* 0x0000000000007992 */ /* 0x0005ec0000008000 */
[----:B--2---:R-:W2:Y:S01]  /*2cd0*/  FENCE.VIEW.ASYNC.S ;  /* 0x00000000000073c6 */ /* 0x004ea20000000000 */
[----:B------:R-:W-:Y:S01]  /*2ce0*/  SEL R11, R11, RZ, P1 ;  /* 0x000000ff0b0b7207 */ /* 0x000fe20000800000 */
[----:B--2---:R2:W-:Y:S01]  /*2cf0*/  SYNCS.ARRIVE.TRANS64.RED.A1T0 RZ, [R0+URZ], RZ ;  /* 0x000000ff00ff79a7 */ /* 0x0045e200081004ff */
[----:B-1----:R-:W-:-:S02]  /*2d00*/  LOP3.LUT P3, RZ, R6, 0x1, RZ, 0xc0, !PT ;  /* 0x0000000106ff7812 */ /* 0x002fc4000786c0ff */
[----:B------:R-:W-:-:S04]  /*2d10*/  SEL R4, RZ, 0x1, P1 ;  /* 0x00000001ff047807 */ /* 0x000fc80000800000 */
[----:B------:R-:W-:Y:S02]  /*2d20*/  LOP3.LUT R10, R10, R4, RZ, 0x3c, !PT ;  /* 0x000000040a0a7212 */ /* 0x000fe400078e3cff */
[----:B--2---:R-:W-:-:S04]  /*2d30*/  SEL R0, RZ, 0x1, P0 ;  /* 0x00000001ff007807 */ /* 0x004fc80000000000 */
[----:B------:R-:W-:Y:S01]  /*2d40*/  LOP3.LUT R9, R9, R0, RZ, 0x3c, !PT ;  /* 0x0000000009097212 */ /* 0x000fe200078e3cff */
[----:B------:R-:W-:Y:S06]  /*2d50*/  @P3 BRA `(.L_x_51) ;  /* 0xfffffffc002c3947 */ /* 0x000fec000383ffff */
[----:B------:R-:W-:Y:S01]  /*2d60*/  ULEA UR5, UR6, UR37, 0x3 ;  /* 0x0000002506057291 */ /* 0x000fe2000f8e18ff */
[----:B------:R-:W-:-:S08]  /*2d70*/  SHF.L.U32 R2, R12, 0x1f, RZ ;  /* 0x0000001f0c027819 */ /* 0x000fd000000006ff */
[----:B------:R-:W1:Y:S02]  /*2d80*/  SYNCS.PHASECHK.TRANS64 P0, [UR5+0x100], R2 ;  /* 0x00010002ff0075a7 */ /* 0x000e640008001005 */
[----:B-1----:R-:W-:Y:S05]  /*2d90*/  @P0 BRA `(.L_x_52) ;  /* 0x0000000000080947 */ /* 0x002fea0003800000 */
[----:B------:R-:W1:Y:S02]  /*2da0*/  SYNCS.PHASECHK.TRANS64.TRYWAIT P0, [UR5+0x100], R2 ;  /* 0x00010002ff0075a7 */ /* 0x000e640008001105 */
[----:B-1----:R-:W-:Y:S05]  /*2db0*/  @!P0 BRA `(.L_x_53) ;  /* 0x0000006800d48947 */ /* 0x002fea0003800000 */
.L_x_52:
[----:B------:R-:W-:-:S04]  /*2dc0*/  UIADD3 UR4, UPT, UPT, UR6, 0x1, URZ ;  /* 0x0000000106047890 */ /* 0x000fc8000fffe0ff */
[----:B------:R-:W-:-:S04]  /*2dd0*/  UISETP.NE.AND UP0, UPT, UR4, 0x2, UPT ;  /* 0x000000020400788c */ /* 0x000fc8000bf05270 */
[----:B------:R-:W-:Y:S02]  /*2de0*/  USEL UR7, URZ, 0x1, UP0 ;  /* 0x00000001ff077887 */ /* 0x000fe40008000000 */
[----:B------:R-:W-:-:S04]  /*2df0*/  USEL UR4, UR4, URZ, UP0 ;  /* 0x000000ff04047287 */ /* 0x000fc80008000000 */
[----:B------:R-:W-:Y:S01]  /*2e00*/  ULEA UR4, UR4, UR37, 0x3 ;  /* 0x0000002504047291 */ /* 0x000fe2000f8e18ff */
[----:B-1----:R-:W-:-:S04]  /*2e10*/  LOP3.LUT R2, R12, UR7, RZ, 0x3c, !PT ;  /* 0x000000070c027c12 */ /* 0x002fc8000f8e3cff */
[----:B------:R-:W-:-:S04]  /*2e20*/  SHF.L.U32 R0, R2, 0x1f, RZ ;  /* 0x0000001f02007819 */ /* 0x000fc800000006ff */
[----:B------:R-:W1:Y:S02]  /*2e30*/  SYNCS.PHASECHK.TRANS64 P0, [UR4+0x100], R0 ;  /* 0x00010000ff0075a7 */ /* 0x000e640008001004 */
[----:B-1----:R-:W-:Y:S05]  /*2e40*/  @P0 EXIT ;  /* 0x000000000000094d */ /* 0x002fea0003800000 */
[----:B------:R-:W-:Y:S02]  /*2e50*/  SHF.L.U32 R2, R2, 0x1f, RZ ;  /* 0x0000001f02027819 */ /* 0x000fe400000006ff */
[----:B------:R-:W-:-:S07]  /*2e60*/  MOV R0, UR4 ;  /* 0x0000000400007c02 */ /* 0x000fce0008000f00 */
.L_x_54:
[----:B-1----:R1:W2:Y:S02]  /*2e70*/  SYNCS.PHASECHK.TRANS64.TRYWAIT P0, [R0+URZ+0x100], R2 ;  /* 0x00010002000075a7 */ /* 0x0022a400080011ff */
[----:B--2---:R-:W-:Y:S05]  /*2e80*/  @!P0 NANOSLEEP.SYNCS 0x989680 ;  /* 0x009896800000895d */ /* 0x004fea0003900000 */
[----:B------:R-:W2:Y:S02]  /*2e90*/  @!P0 SYNCS.PHASECHK.TRANS64 P0, [R0+URZ+0x100], R2 ;  /* 0x00010002000085a7 */ /* 0x000ea400080010ff */
[----:B--2---:R-:W-:Y:S05]  /*2ea0*/  @P0 EXIT ;  /* 0x000000000000094d */ /* 0x004fea0003800000 */
[----:B------:R-:W-:Y:S05]  /*2eb0*/  BRA `(.L_x_54) ;  /* 0xfffffffc00ec7947 */ /* 0x000fea000383ffff */
.L_x_47:
[----:B------:R-:W-:-:S09]  /*2ec0*/  UISETP.NE.AND UP1, UPT, UR8, URZ, UPT ;  /* 0x000000ff0800728c */ /* 0x000fd2000bf25270 */
[----:B------:R-:W-:Y:S05]  /*2ed0*/  BRA.U UP1, `(.L_x_55) ;  /* 0x0000000d01907547 */ /* 0x000fea000b800000 */
[----:B------:R-:W-:Y:S01]  /*2ee0*/  UMOV UR4, 0x40 ;  /* 0x0000004000047882 */ /* 0x000fe20000000000 */
[----:B------:R-:W-:Y:S01]  /*2ef0*/  NOP ;  /* 0x0000000000007918 */ /* 0x000fe20000000000 */
[----:B------:R-:W-:Y:S01]  /*2f00*/  ULEA UR4, UR37, UR4, 0x18 ;  /* 0x0000000425047291 */ /* 0x000fe2000f8ec0ff */
[----:B------:R-:W-:Y:S02]  /*2f10*/  UMOV UR5, 0x400 ;  /* 0x0000040000057882 */ /* 0x000fe40000000000 */
[----:B------:R-:W-:-:S06]  /*2f20*/  ULEA UR37, UR37, UR5, 0x18 ;  /* 0x0000000525257291 */ /* 0x000fcc000f8ec0ff */
[----:B------:R-:W1:Y:S02]  /*2f30*/  LDS.U8 R0, [UR4+0x1c] ;  /* 0x00001c04ff007984 */ /* 0x000e640008000000 */
[----:B-1----:R-:W-:-:S13]  /*2f40*/  ISETP.NE.AND P0, PT, R0, RZ, PT ;  /* 0x000000ff0000720c */ /* 0x002fda0003f05270 */
[----:B------:R-:W-:Y:S05]  /*2f50*/  @P0 BRA `(.L_x_56) ;  /* 0x0000000000580947 */ /* 0x000fea0003800000 */
[----:B------:R-:W-:-:S13]  /*2f60*/  ELECT P0, URZ, PT ;  /* 0x0000000000ff782f */ /* 0x000fda0003800000 */
[----:B------:R-:W-:Y:S05]  /*2f70*/  @!P0 BRA `(.L_x_57) ;  /* 0x0000000000608947 */ /* 0x000fea0003800000 */
[----:B------:R-:W-:Y:S01]  /*2f80*/  UMOV UR5, 0x10 ;  /* 0x0000001000057882 */ /* 0x000fe20000000000 */
[----:B------:R-:W-:Y:S01]  /*2f90*/  HFMA2 R0, -RZ, RZ, 0, 5.9604644775390625e-08 ;  /* 0x00000001ff007431 */ /* 0x000fe200000001ff */
[----:B------:R-:W-:-:S03]  /*2fa0*/  MOV R2, 0xffff ;  /* 0x0000ffff00027802 */ /* 0x000fc60000000f00 */
[----:B------:R-:W-:Y:S04]  /*2fb0*/  DEPBAR.LE SB1, 0x36 ;  /* 0x00009d800000791a */ /* 0x000fe80000000000 */
[----:B------:R-:W1:Y:S02]  /*2fc0*/  UTCATOMSWS.FIND_AND_SET.ALIGN UP0, UR5, UR5 ;  /* 0x00000005000575e3 */ /* 0x000e640008000800 */
[----:B-1----:R-:W-:Y:S01]  /*2fd0*/  MOV R3, UR5 ;  /* 0x0000000500037c02 */ /* 0x002fe20008000f00 */
[----:B------:R-:W-:Y:S06]  /*2fe0*/  BRA.U UP0, `(.L_x_58) ;  /* 0x0000000100187547 */ /* 0x000fec000b800000 */
.L_x_59:
[----:B------:R-:W-:Y:S05]  /*2ff0*/  NANOSLEEP 0x64 ;  /* 0x000000640000795d */ /* 0x000fea0003800000 */
[----:B------:R-:W-:-:S05]  /*3000*/  UMOV UR5, 0x10 ;  /* 0x0000001000057882 */ /* 0x000fca0000000000 */
[----:B------:R-:W-:Y:S04]  /*3010*/  DEPBAR.LE SB1, 0x36 ;  /* 0x00009d800000791a */ /* 0x000fe80000000000 */
[----:B------:R-:W1:Y:S02]  /*3020*/  UTCATOMSWS.FIND_AND_SET.ALIGN UP0, UR5, UR5 ;  /* 0x00000005000575e3 */ /* 0x000e640008000800 */
[----:B-1----:R-:W-:Y:S01]  /*3030*/  MOV R3, UR5 ;  /* 0x0000000500037c02 */ /* 0x002fe20008000f00 */
[----:B------:R-:W-:Y:S05]  /*3040*/  BRA.U !UP0, `(.L_x_59) ;  /* 0xfffffffd08e87547 */ /* 0x000fea000b83ffff */
.L_x_58:
[-C--:B------:R-:W-:Y:S02]  /*3050*/  SHF.L.U32 R2, R2, R3.reuse, RZ ;  /* 0x0000000302027219 */ /* 0x080fe400000006ff */
[----:B------:R-:W-:Y:S01]  /*3060*/  SHF.L.U32 R0, R0, R3, RZ ;  /* 0x0000000300007219 */ /* 0x000fe200000006ff */
[----:B------:R-:W-:Y:S02]  /*3070*/  IMAD.SHL.U32 R3, R3, 0x20, RZ ;  /* 0x0000002003037824 */ /* 0x000fe400078e00ff */
[----:B------:R1:W-:Y:S04]  /*3080*/  ATOMS.OR RZ, [UR4+0x14], R2 ;  /* 0x00001402ffff798c */ /* 0x0003e8000b000004 */
[----:B------:R1:W-:Y:S04]  /*3090*/  ATOMS.OR RZ, [UR4+0x18], R0 ;  /* 0x00001800ffff798c */ /* 0x0003e8000b000004 */
[----:B------:R1:W-:Y:S01]  /*30a0*/  STS [UR37+0x1a0], R3 ;  /* 0x0001a003ff007988 */ /* 0x0003e20008000825 */
[----:B------:R-:W-:Y:S05]  /*30b0*/  BRA `(.L_x_57) ;  /* 0x0000000000107947 */ /* 0x000fea0003800000 */
.L_x_56:
[----:B------:R-:W-:Y:S02]  /*30c0*/  MOV R0, 0xffffffff ;  /* 0xffffffff00007802 */ /* 0x000fe40000000f00 */
[----:B------:R-:W-:-:S03]  /*30d0*/  MOV R2, 0x3100 ;  /* 0x0000310000027802 */ /* 0x000fc60000000f00 */
[----:B------:R1:W-:Y:S04]  /*30e0*/  STS [UR37+0x1a0], R0 ;  /* 0x0001a000ff007988 */ /* 0x0003e80008000825 */
[----:B-1-3-5:R-:W-:Y:S05]  /*30f0*/  CALL.REL.NOINC `($__internal_1_$__cuda_sm10x_tcgen05_guardrail_trap_phase_invalid_during_alloc) ;  /* 0x0000007000187944 */ /* 0x02afea0003c00000 */
.L_x_57:
[----:B------:R-:W-:Y:S05]  /*3100*/  WARPSYNC.ALL ;  /* 0x0000000000007948 */ /* 0x000fea0003800000 */
[----:B------:R-:W2:Y:S01]  /*3110*/  S2UR UR6, SR_CgaCtaId ;  /* 0x00000000000679c3 */ /* 0x000ea20000008800 */
[----:B------:R-:W-:Y:S01]  /*3120*/  UMOV UR4, 0x400 ;  /* 0x0000040000047882 */ /* 0x000fe20000000000 */
[----:B------:R-:W-:-:S06]  /*3130*/  NOP ;  /* 0x0000000000007918 */ /* 0x000fcc0000000000 */
[----:B------:R-:W-:Y:S06]  /*3140*/  BAR.ARV 0x6, 0xa0 ;  /* 0x0182800000007b1d */ /* 0x000fec0000002000 */
[----:B------:R-:W4:Y:S01]  /*3150*/  LDCU UR7, c[0x0][0x38c] ;  /* 0x00007180ff0777ac */ /* 0x000f220008000800 */
[----:B------:R-:W-:Y:S01]  /*3160*/  IMAD.MOV.U32 R11, RZ, RZ, 0x1 ;  /* 0x00000001ff0b7424 */ /* 0x000fe200078e00ff */
[----:B------:R-:W-:Y:S01]  /*3170*/  CS2R R8, SRZ ;  /* 0x0000000000087805 */ /* 0x000fe2000001ff00 */
[----:B------:R-:W-:Y:S01]  /*3180*/  IMAD.MOV.U32 R10, RZ, RZ, RZ ;  /* 0x000000ffff0a7224 */ /* 0x000fe200078e00ff */
[----:B------:R-:W-:Y:S01]  /*3190*/  UMOV UR17, URZ ;  /* 0x000000ff00117c82 */ /* 0x000fe20008000000 */
[----:B------:R-:W-:Y:S01]  /*31a0*/  UMOV UR16, URZ ;  /* 0x000000ff00107c82 */ /* 0x000fe20008000000 */
[----:B------:R-:W-:Y:S01]  /*31b0*/  UMOV UR22, 0x0 ;  /* 0x0000000000167882 */ /* 0x000fe20000000000 */
[----:B------:R-:W-:Y:S01]  /*31c0*/  UMOV UR23, 0x4408010 ;  /* 0x0440801000177882 */ /* 0x000fe20000000000 */
[----:B------:R-:W-:Y:S01]  /*31d0*/  UMOV UR20, 0x0 ;  /* 0x0000000000147882 */ /* 0x000fe20000000000 */
[----:B------:R-:W-:Y:S01]  /*31e0*/  UMOV UR21, 0x4408010 ;  /* 0x0440801000157882 */ /* 0x000fe20000000000 */
[----:B--2---:R-:W-:Y:S01]  /*31f0*/  ULEA UR6, UR6, UR4, 0x18 ;  /* 0x0000000406067291 */ /* 0x004fe2000f8ec0ff */
[----:B------:R-:W2:Y:S03]  /*3200*/  LDCU UR4, c[0x0][0x38c] ;  /* 0x00007180ff0477ac */ /* 0x000ea60008000800 */
[----:B------:R-:W-:-:S02]  /*3210*/  UIADD3 UR11, UPT, UPT, UR6, 0x10400, URZ ;  /* 0x00010400060b7890 */ /* 0x000fc4000fffe0ff */
[----:B----4-:R-:W-:-:S03]  /*3220*/  UIADD3 UR7, UPT, UPT, UR7, 0x3f, URZ ;  /* 0x0000003f07077890 */ /* 0x010fc6000fffe0ff */
[----:B-1----:R-:W1:Y:S01]  /*3230*/  LDS R0, [UR6+0x1a0] ;  /* 0x0001a006ff007984 */ /* 0x002e620008000800 */
[----:B------:R-:W-:Y:S02]  /*3240*/  UIADD3 UR18, UPT, UPT, UR6, 0x6400, URZ ;  /* 0x0000640006127890 */ /* 0x000fe4000fffe0ff */
[----:B------:R-:W-:Y:S02]  /*3250*/  USHF.R.S32.HI UR5, URZ, 0x1f, UR7 ;  /* 0x0000001fff057899 */ /* 0x000fe40008011407 */
[----:B------:R-:W-:Y:S02]  /*3260*/  USHF.R.U32.HI UR11, URZ, 0x4, UR11 ;  /* 0x00000004ff0b7899 */ /* 0x000fe4000801160b */
[----:B------:R-:W-:Y:S02]  /*3270*/  ULEA.HI UR5, UR5, UR7, URZ, 0x6 ;  /* 0x0000000705057291 */ /* 0x000fe4000f8f30ff */
[----:B------:R-:W-:Y:S02]  /*3280*/  USHF.R.U32.HI UR18, URZ, 0x4, UR18 ;  /* 0x00000004ff127899 */ /* 0x000fe40008011612 */
[----:B------:R-:W-:-:S02]  /*3290*/  USHF.R.S32.HI UR5, URZ, 0x6, UR5 ;  /* 0x00000006ff057899 */ /* 0x000fc40008011405 */
[----:B------:R-:W-:Y:S02]  /*32a0*/  ULOP3.LUT UR11, UR11, 0x3fff, URZ, 0xc0, !UPT ;  /* 0x00003fff0b0b7892 */ /* 0x000fe4000f8ec0ff */
[----:B------:R-:W-:Y:S02]  /*32b0*/  UISETP.LT.AND UP0, UPT, UR5, 0x1, UPT ;  /* 0x000000010500788c */ /* 0x000fe4000bf01270 */
[----:B------:R-:W-:Y:S02]  /*32c0*/  ULOP3.LUT UR18, UR18, 0x3fff, URZ, 0xc0, !UPT ;  /* 0x00003fff12127892 */ /* 0x000fe4000f8ec0ff */
[----:B------:R-:W-:Y:S02]  /*32d0*/  USEL UR10, UR5, 0x1, !UP0 ;  /* 0x00000001050a7887 */ /* 0x000fe4000c000000 */
[----:B------:R-:W-:Y:S02]  /*32e0*/  ULOP3.LUT UR11, UR11, 0x10000, URZ, 0xfc, !UPT ;  /* 0x000100000b0b7892 */ /* 0x000fe4000f8efcff */
[----:B------:R-:W-:-:S02]  /*32f0*/  UIADD3 UR10, UPT, UPT, -UR10, URZ, URZ ;  /* 0x000000ff0a0a7290 */ /* 0x000fc4000fffe1ff */
[----:B--2---:R-:W-:Y:S01]  /*3300*/  UISETP.GE.AND UP3, UPT, UR4, 0x1, UPT ;  /* 0x000000010400788c */ /* 0x004fe2000bf66270 */
[----:B-1----:R-:W-:-:S15]  /*3310*/  R2UR UR19, R0 ;  /* 0x00000000001372ca */ /* 0x002fde00000e0000 */
.L_x_66:
[----:B------:R-:W-:Y:S02]  /*3320*/  LEA R0, R10, UR6, 0x3 ;  /* 0x000000060a007c11 */ /* 0x000fe4000f8e18ff */
[----:B------:R-:W-:Y:S02]  /*3330*/  SHF.L.U32 R2, R9, 0x1f, RZ ;  /* 0x0000001f09027819 */ /* 0x000fe400000006ff */
[----:B------:R-:W-:Y:S01]  /*3340*/  PLOP3.LUT P0, PT, PT, PT, UP3, 0x80, 0x8 ;  /* 0x000000000008781c */ /* 0x000fe20003f0f038 */
[----:B------:R-:W-:Y:S01]  /*3350*/  VIADD R3, R0, 0x100 ;  /* 0x0000010000037836 */ /* 0x000fe20000000000 */
[----:B-1----:R-:W1:Y:S02]  /*3360*/  SYNCS.PHASECHK.TRANS64.TRYWAIT P1, [R0+URZ+0xf0], R2 ;  /* 0x0000f002000075a7 */ /* 0x002e6400080211ff */
[----:B-1--4-:R-:W-:Y:S09]  /*3370*/  @!P1 BRA `(.L_x_60) ;  /* 0x00000064007c9947 */ /* 0x012ff20003800000 */
.L_x_159:
[----:B------:R-:W-:Y:S01]  /*3380*/  LEA R4, R10, UR6, 0x4 ;  /* 0x000000060a047c11 */ /* 0x000fe2000f8e20ff */
[----:B------:R-:W-:Y:S01]  /*3390*/  @UP3 ULEA UR4, UR16, UR6, 0x3 ;  /* 0x0000000610043291 */ /* 0x000fe2000f8e18ff */
[----:B------:R-:W-:Y:S01]  /*33a0*/  PLOP3.LUT P2, PT, PT, PT, PT, 0x80, 0x8 ;  /* 0x000000000008781c */ /* 0x000fe20003f4f070 */
[----:B------:R-:W-:Y:S01]  /*33b0*/  ULEA UR8, UR17, UR6, 0x3 ;  /* 0x0000000611087291 */ /* 0x000fe2000f8e18ff */
[----:B------:R-:W-:Y:S02]  /*33c0*/  PRMT R3, RZ, 0x654, R3 ;  /* 0x00000654ff037816 */ /* 0x000fe40000000003 */
[----:B------:R-:W2:Y:S01]  /*33d0*/  LDS.128 R4, [R4+0x180] ;  /* 0x0001800004047984 */ /* 0x000ea20000000c00 */
[----:B-1----:R-:W-:Y:S02]  /*33e0*/  @P0 SHF.L.U32 R2, R8, 0x1f, RZ ;  /* 0x0000001f08020819 */ /* 0x002fe400000006ff */
[----:B------:R-:W-:Y:S01]  /*33f0*/  SHF.L.U32 R0, R11, 0x1f, RZ ;  /* 0x0000001f0b007819 */ /* 0x000fe200000006ff */
[----:B------:R-:W-:Y:S01]  /*3400*/  @!PT LDS RZ, [RZ] ;  /* 0x00000000fffff984 */ /* 0x000fe20000000800 */
[----:B------:R-:W-:Y:S01]  /*3410*/  @!PT LDS RZ, [RZ] ;  /* 0x00000000fffff984 */ /* 0x000fe20000000800 */
[----:B------:R-:W-:Y:S01]  /*3420*/  @!PT LDS RZ, [RZ] ;  /* 0x00000000fffff984 */ /* 0x000fe20000000800 */
[----:B------:R-:W-:Y:S01]  /*3430*/  @!PT LDS RZ, [RZ] ;  /* 0x00000000fffff984 */ /* 0x000fe20000000800 */
[----:B------:R1:W-:Y:S06]  /*3440*/  MEMBAR.ALL.CTA ;  /* 0x0000000000007992 */ /* 0x0003ec0000008000 */
[----:B-1----:R-:W1:Y:S02]  /*3450*/  FENCE.VIEW.ASYNC.S ;  /* 0x00000000000073c6 */ /* 0x002e640000000000 */
[----:B-1----:R1:W-:Y:S01]  /*3460*/  SYNCS.ARRIVE.TRANS64.RED.A1T0 RZ, [R3+URZ], RZ ;  /* 0x000000ff03ff79a7 */ /* 0x0023e200081004ff */
[----:B------:R1:W4:Y:S01]  /*3470*/  @P0 SYNCS.PHASECHK.TRANS64.TRYWAIT P2, [UR4], R2 ;  /* 0x00000002ff0005a7 */ /* 0x0003220008041104 */
[----:B------:R-:W-:Y:S01]  /*3480*/  ULEA.HI UR4, UR17, UR17, URZ, 0x1 ;  /* 0x0000001111047291 */ /* 0x000fe2000f8f08ff */
[----:B--2---:R-:W-:-:S03]  /*3490*/  LOP3.LUT P1, RZ, R6, 0x1, RZ, 0xc0, !PT ;  /* 0x0000000106ff7812 */ /* 0x004fc6000782c0ff */
[----:B------:R-:W-:Y:S02]  /*34a0*/  USHF.L.U32 UR9, UR4, 0x7, URZ ;  /* 0x0000000704097899 */ /* 0x000fe400080006ff */
[----:B------:R-:W-:Y:S02]  /*34b0*/  ULOP3.LUT UR4, UR4, 0xffe, URZ, 0xc0, !UPT ;  /* 0x00000ffe04047892 */ /* 0x000fe4000f8ec0ff */
[----:B------:R-:W-:Y:S02]  /*34c0*/  ULOP3.LUT UR9, UR9, 0xffffff00, URZ, 0xc0, !UPT ;  /* 0xffffff0009097892 */ /* 0x000fe4000f8ec0ff */
[----:B------:R-:W-:Y:S02]  /*34d0*/  UIADD3 UR4, UPT, UPT, -UR4, UR17, URZ ;  /* 0x0000001104047290 */ /* 0x000fe4000fffe1ff */
[----:B------:R-:W-:Y:S01]  /*34e0*/  UIADD3 UR9, UPT, UPT, UR19, UR9, URZ ;  /* 0x0000000913097290 */ /* 0x000fe2000fffe0ff */
[----:B------:R-:W2:Y:S03]  /*34f0*/  SYNCS.PHASECHK.TRANS64.TRYWAIT P0, [UR8+0x130], R0 ;  /* 0x00013000ff0075a7 */ /* 0x000ea60008001108 */
[----:B------:R-:W-:Y:S01]  /*3500*/  ULEA UR9, UR4, UR9, 0x14 ;  /* 0x0000000904097291 */ /* 0x000fe2000f8ea0ff */
[----:B-12-4-:R-:W-:Y:S11]  /*3510*/  @!P0 BRA `(.L_x_61) ;  /* 0x0000006400288947 */ /* 0x016ff60003800000 */
.L_x_161:
[----:B------:R-:W-:Y:S01]  /*3520*/  IADD3 R10, PT, PT, R10, 0x1, RZ ;  /* 0x000000010a0a7810 */ /* 0x000fe20007ffe0ff */
[----:B------:R-:W-:Y:S06]  /*3530*/  BRA.U !UP3, `(.L_x_62) ;  /* 0x000000010b987547 */ /* 0x000fec000b800000 */
[----:B------:R-:W-:Y:S01]  /*3540*/  UPLOP3.LUT UP4, UPT, UPT, UPT, UPT, 0x40, 0x4 ;  /* 0x000000000004789c */ /* 0x000fe20003f8e870 */
[----:B------:R-:W-:Y:S01]  /*3550*/  UMOV UR15, UR10 ;  /* 0x0000000a000f7c82 */ /* 0x000fe20008000000 */
[----:B------:R-:W-:Y:S01]  /*3560*/  UMOV UR14, UR5 ;  /* 0x00000005000e7c82 */ /* 0x000fe20008000000 */
[----:B------:R-:W-:-:S08]  /*3570*/  UMOV UR13, UR16 ;  /* 0x00000010000d7c82 */ /* 0x000fd00008000000 */
.L_x_65:
[----:B------:R-:W-:Y:S02]  /*3580*/  UIADD3 UR15, UPT, UPT, UR15, 0x1, URZ ;  /* 0x000000010f0f7890 */ /* 0x000fe4000fffe0ff */
[----:B--2---:R-:W-:Y:S02]  /*3590*/  ULEA UR7, UR13, UR6, 0x3 ;  /* 0x000000060d077291 */ /* 0x004fe4000f8e18ff */
[----:B------:R-:W-:Y:S01]  /*35a0*/  UISETP.NE.AND UP0, UPT, UR15, URZ, UPT ;  /* 0x000000ff0f00728c */ /* 0x000fe2000bf05270 */
[----:B----4-:R-:W-:Y:S10]  /*35b0*/  @P2 BRA `(.L_x_63) ;  /* 0x00000000000c2947 */ /* 0x010ff40003800000 */
[----:B-1----:R-:W-:Y:S04]  /*35c0*/  SHF.L.U32 R2, R8, 0x1f, RZ ;  /* 0x0000001f08027819 */ /* 0x002fe800000006ff */
[----:B------:R-:W1:Y:S02]  /*35d0*/  SYNCS.PHASECHK.TRANS64.TRYWAIT P0, [UR7], R2 ;  /* 0x00000002ff0075a7 */ /* 0x000e640008001107 */
[----:B-1----:R-:W-:Y:S05]  /*35e0*/  @!P0 BRA `(.L_x_64) ;  /* 0x00000064000c8947 */ /* 0x002fea0003800000 */
.L_x_63:
[----:B------:R-:W-:Y:S01]  /*35f0*/  UISETP.NE.AND UP1, UPT, UR14, 0x1, UPT ;  /* 0x000000010e00788c */ /* 0x000fe2000bf25270 */
[----:B------:R-:W-:Y:S01]  /*3600*/  PLOP3.LUT P2, PT, PT, PT, PT, 0x80, 0x8 ;  /* 0x000000000008781c */ /* 0x000fe20003f4f070 */
[----:B------:R-:W-:Y:S02]  /*3610*/  UIADD3 UR16, UPT, UPT, UR13, 0x1, URZ ;  /* 0x000000010d107890 */ /* 0x000fe4000fffe0ff */
[----:B------:R-:W-:Y:S02]  /*3620*/  ULEA UR24, UR13, UR18, 0x8 ;  /* 0x000000120d187291 */ /* 0x000fe4000f8e40ff */
[----:B------:R-:W-:Y:S01]  /*3630*/  UISETP.NE.AND UP2, UPT, UR16, 0xa, UPT ;  /* 0x0000000a1000788c */ /* 0x000fe2000bf45270 */
[----:B------:R-:W-:Y:S01]  /*3640*/  PLOP3.LUT P0, PT, PT, PT, UP1, 0x80, 0x8 ;  /* 0x000000000008781c */ /* 0x000fe20003f0f018 */
[----:B------:R-:W-:Y:S02]  /*3650*/  ULEA UR26, UR13, UR11, 0xa ;  /* 0x0000000b0d1a7291 */ /* 0x000fe4000f8e50ff */
[----:B------:R-:W-:Y:S02]  /*3660*/  USEL UR12, URZ, 0x1, UP2 ;  /* 0x00000001ff0c7887 */ /* 0x000fe40009000000 */
[----:B------:R-:W-:Y:S02]  /*3670*/  USEL UR16, UR16, URZ, UP2 ;  /* 0x000000ff10107287 */ /* 0x000fe40009000000 */
[----:B------:R-:W-:Y:S02]  /*3680*/  UIADD3 UR30, UPT, UPT, UR24, 0x80, URZ ;  /* 0x00000080181e7890 */ /* 0x000fe4000fffe0ff */
[----:B------:R-:W-:Y:S01]  /*3690*/  @UP1 ULEA UR4, UR16, UR6, 0x3 ;  /* 0x0000000610041291 */ /* 0x000fe2000f8e18ff */
[----:B------:R-:W-:Y:S01]  /*36a0*/  LOP3.LUT R8, R8, UR12, RZ, 0x3c, !PT ;  /* 0x0000000c08087c12 */ /* 0x000fe2000f8e3cff */
[----:B------:R-:W-:Y:S02]  /*36b0*/  UIADD3 UR28, UPT, UPT, UR26, 0x2, URZ ;  /* 0x000000021a1c7890 */ /* 0x000fe4000fffe0ff */
[----:B------:R-:W-:Y:S01]  /*36c0*/  UIADD3 UR7, UPT, UPT, UR7, 0x50, URZ ;  /* 0x0000005007077890 */ /* 0x000fe2000fffe0ff */
[----:B-1----:R-:W-:Y:S01]  /*36d0*/  @P0 SHF.L.U32 R0, R8, 0x1f, RZ ;  /* 0x0000001f08000819 */ /* 0x002fe200000006ff */
[----:B------:R-:W-:Y:S01]  /*36e0*/  UMOV UR25, 0x80004020 ;  /* 0x8000402000197882 */ /* 0x000fe20000000000 */
[----:B------:R-:W-:Y:S01]  /*36f0*/  UMOV UR27, 0x80004020 ;  /* 0x80004020001b7882 */ /* 0x000fe20000000000 */
[----:B------:R-:W-:Y:S01]  /*3700*/  UMOV UR31, 0x80004020 ;  /* 0x80004020001f7882 */ /* 0x000fe20000000000 */
[----:B------:R2:W4:Y:S01]  /*3710*/  @P0 SYNCS.PHASECHK.TRANS64.TRYWAIT P2, [UR4], R0 ;  /* 0x00000000ff0005a7 */ /* 0x0005220008041104 */
[----:B------:R-:W-:Y:S01]  /*3720*/  UIADD3 UR14, UPT, UPT, UR14, -0x1, URZ ;  /* 0xffffffff0e0e7890 */ /* 0x000fe2000fffe0ff */
[----:B------:R2:W-:Y:S01]  /*3730*/  UTCQMMA gdesc[UR24], gdesc[UR26], tmem[UR9], tmem[UR22], idesc[UR23], UP4 ;  /* 0x00ff161a180075ea */ /* 0x0005e2000a000309 */
[----:B------:R-:W-:Y:S01]  /*3740*/  UPLOP3.LUT UP4, UPT, UPT, UPT, UPT, 0x80, 0x8 ;  /* 0x000000000008789c */ /* 0x000fe20003f8f070 */
[----:B------:R-:W-:Y:S01]  /*3750*/  UMOV UR29, 0x80004020 ;  /* 0x80004020001d7882 */ /* 0x000fe20000000000 */
[----:B------:R-:W-:Y:S01]  /*3760*/  UMOV UR13, UR16 ;  /* 0x00000010000d7c82 */ /* 0x000fe20008000000 */
[----:B------:R2:W-:Y:S01]  /*3770*/  UTCQMMA gdesc[UR30], gdesc[UR28], tmem[UR9], tmem[UR20], idesc[UR21], UPT ;  /* 0x00ff141c1e0075ea */ /* 0x0005e2000b800309 */
[----:B------:R2:W-:Y:S01]  /*3780*/  UTCBAR [UR7], URZ ;  /* 0x000000ff070073e9 */ /* 0x0005e200080000ff */
[----:B------:R-:W-:Y:S06]  /*3790*/  BRA.U UP0, `(.L_x_65) ;  /* 0xfffffffd00787547 */ /* 0x000fec000b83ffff */
.L_x_62:
[----:B------:R-:W-:Y:S01]  /*37a0*/  UIADD3 UR17, UPT, UPT, UR17, 0x1, URZ ;  /* 0x0000000111117890 */ /* 0x000fe2000fffe0ff */
[C---:B------:R-:W-:Y:S01]  /*37b0*/  ISETP.NE.AND P0, PT, R10.reuse, 0x2, PT ;  /* 0x000000020a00780c */ /* 0x040fe20003f05270 */
[----:B------:R-:W-:Y:S02]  /*37c0*/  UIADD3 UR8, UPT, UPT, UR8, 0x110, URZ ;  /* 0x0000011008087890 */ /* 0x000fe4000fffe0ff */
[----:B------:R-:W-:Y:S01]  /*37d0*/  UISETP.NE.AND UP0, UPT, UR17, 0x4, UPT ;  /* 0x000000041100788c */ /* 0x000fe2000bf05270 */
[----:B-12---:R-:W-:Y:S02]  /*37e0*/  SEL R0, RZ, 0x1, P0 ;  /* 0x00000001ff007807 */ /* 0x006fe40000000000 */
[----:B------:R-:W-:Y:S01]  /*37f0*/  SEL R10, R10, RZ, P0 ;  /* 0x000000ff0a0a7207 */ /* 0x000fe20000000000 */
[----:B------:R-:W-:Y:S01]  /*3800*/  USEL UR4, URZ, 0x1, UP0 ;  /* 0x00000001ff047887 */ /* 0x000fe20008000000 */
[----:B------:R-:W-:Y:S01]  /*3810*/  LOP3.LUT R9, R9, R0, RZ, 0x3c, !PT ;  /* 0x0000000009097212 */ /* 0x000fe200078e3cff */
[----:B------:R-:W-:Y:S01]  /*3820*/  USEL UR17, UR17, URZ, UP0 ;  /* 0x000000ff11117287 */ /* 0x000fe20008000000 */
[----:B------:R1:W-:Y:S03]  /*3830*/  UTCBAR [UR8], URZ ;  /* 0x000000ff080073e9 */ /* 0x0003e600080000ff */
[----:B------:R-:W-:Y:S01]  /*3840*/  LOP3.LUT R11, R11, UR4, RZ, 0x3c, !PT ;  /* 0x000000040b0b7c12 */ /* 0x000fe2000f8e3cff */
[----:B------:R-:W-:Y:S07]  /*3850*/  @P1 BRA `(.L_x_66) ;  /* 0xfffffff800b01947 */ /* 0x000fee000383ffff */
[----:B------:R-:W2:Y:S01]  /*3860*/  S2UR UR4, SR_CgaCtaId ;  /* 0x00000000000479c3 */ /* 0x000ea20000008800 */
[----:B------:R-:W-:Y:S01]  /*3870*/  ELECT P0, URZ, PT ;  /* 0x0000000000ff782f */ /* 0x000fe20003800000 */
[----:B------:R-:W-:Y:S01]  /*3880*/  IMAD.MOV.U32 R0, RZ, RZ, 0x1 ;  /* 0x00000001ff007424 */ /* 0x000fe200078e00ff */
[----:B------:R-:W-:Y:S01]  /*3890*/  UIADD3 UR6, UPT, UPT, UR6, 0x130, URZ ;  /* 0x0000013006067890 */ /* 0x000fe2000fffe0ff */
[----:B------:R-:W-:Y:S01]  /*38a0*/  SHF.L.U32 R2, R11, 0x1f, RZ ;  /* 0x0000001f0b027819 */ /* 0x000fe200000006ff */
[----:B------:R-:W-:-:S03]  /*38b0*/  UMOV UR5, 0x40 ;  /* 0x0000004000057882 */ /* 0x000fc60000000000 */
[----:B------:R-:W-:Y:S01]  /*38c0*/  UVIRTCOUNT.DEALLOC.SMPOOL 0x80 ;  /* 0x000000800000784c */ /* 0x000fe20000000000 */
[----:B--2---:R-:W-:Y:S02]  /*38d0*/  ULEA UR4, UR4, UR5, 0x18 ;  /* 0x0000000504047291 */ /* 0x004fe4000f8ec0ff */
[----:B------:R-:W-:-:S07]  /*38e0*/  ULEA UR5, UR17, UR6, 0x3 ;  /* 0x0000000611057291 */ /* 0x000fce000f8e18ff */
[----:B------:R2:W-:Y:S02]  /*38f0*/  @P0 STS.U8 [UR4+0x1c], R0 ;  /* 0x00001c00ff000988 */ /* 0x0005e40008000004 */
[----:B------:R-:W3:Y:S02]  /*3900*/  SYNCS.PHASECHK.TRANS64.TRYWAIT P0, [UR5], R2 ;  /* 0x00000002ff0075a7 */ /* 0x000ee40008001105 */
[----:B--23--:R-:W-:Y:S05]  /*3910*/  @!P0 BRA `(.L_x_67) ;  /* 0x0000006000588947 */ /* 0x00cfea0003800000 */
.L_x_164:
[----:B------:R-:W-:-:S04]  /*3920*/  UIADD3 UR7, UPT, UPT, UR17, 0x1, URZ ;  /* 0x0000000111077890 */ /* 0x000fc8000fffe0ff */
[----:B------:R-:W-:-:S04]  /*3930*/  UISETP.NE.AND UP0, UPT, UR7, 0x4, UPT ;  /* 0x000000040700788c */ /* 0x000fc8000bf05270 */
[----:B-1----:R-:W-:Y:S02]  /*3940*/  USEL UR8, URZ, 0x1, UP0 ;  /* 0x00000001ff087887 */ /* 0x002fe40008000000 */
[----:B------:R-:W-:-:S04]  /*3950*/  USEL UR7, UR7, URZ, UP0 ;  /* 0x000000ff07077287 */ /* 0x000fc80008000000 */
[----:B------:R-:W-:Y:S01]  /*3960*/  ULEA UR5, UR7, UR6, 0x3 ;  /* 0x0000000607057291 */ /* 0x000fe2000f8e18ff */
[----:B--2---:R-:W-:-:S04]  /*3970*/  LOP3.LUT R2, R11, UR8, RZ, 0x3c, !PT ;  /* 0x000000080b027c12 */ /* 0x004fc8000f8e3cff */
[----:B------:R-:W-:-:S04]  /*3980*/  SHF.L.U32 R3, R2, 0x1f, RZ ;  /* 0x0000001f02037819 */ /* 0x000fc800000006ff */
[----:B------:R-:W1:Y:S02]  /*3990*/  SYNCS.PHASECHK.TRANS64.TRYWAIT P0, [UR5], R3 ;  /* 0x00000003ff0075a7 */ /* 0x000e640008001105 */
[----:B-1----:R-:W-:Y:S05]  /*39a0*/  @!P0 BRA `(.L_x_68) ;  /* 0x00000060004c8947 */ /* 0x002fea0003800000 */
.L_x_166:
        /* <DEDUP_REMOVED lines=9> */
.L_x_168:
[----:B------:R-:W-:-:S04]  /*3a40*/  UIADD3 UR7, UPT, UPT, UR7, 0x1, URZ ;  /* 0x0000000107077890 */ /* 0x000fc8000fffe0ff */
[----:B------:R-:W-:-:S04]  /*3a50*/  UISETP.NE.AND UP0, UPT, UR7, 0x4, UPT ;  /* 0x000000040700788c */ /* 0x000fc8000bf05270 */
[----:B------:R-:W-:Y:S02]  /*3a60*/  USEL UR5, URZ, 0x1, UP0 ;  /* 0x00000001ff057887 */ /* 0x000fe40008000000 */
[----:B------:R-:W-:-:S04]  /*3a70*/  USEL UR7, UR7, URZ, UP0 ;  /* 0x000000ff07077287 */ /* 0x000fc80008000000 */
[----:B------:R-:W-:Y:S01]  /*3a80*/  ULEA UR7, UR7, UR6, 0x3 ;  /* 0x0000000607077291 */ /* 0x000fe2000f8e18ff */
[----:B------:R-:W-:-:S04]  /*3a90*/  LOP3.LUT R2, R2, UR5, RZ, 0x3c, !PT ;  /* 0x0000000502027c12 */ /* 0x000fc8000f8e3cff */
[----:B------:R-:W-:-:S04]  /*3aa0*/  SHF.L.U32 R2, R2, 0x1f, RZ ;  /* 0x0000001f02027819 */ /* 0x000fc800000006ff */
[----:B------:R-:W2:Y:S02]  /*3ab0*/  SYNCS.PHASECHK.TRANS64.TRYWAIT P0, [UR7], R2 ;  /* 0x00000002ff0075a7 */ /* 0x000ea40008001107 */
[----:B--2---:R-:W-:Y:S05]  /*3ac0*/  @!P0 BRA `(.L_x_70) ;  /* 0x0000006000348947 */ /* 0x004fea0003800000 */
.L_x_170:
[----:B------:R-:W-:Y:S01]  /*3ad0*/  NOP ;  /* 0x0000000000007918 */ /* 0x000fe20000000000 */
[----:B-1----:R-:W1:Y:S01]  /*3ae0*/  LDS R0, [UR4+0x14] ;  /* 0x00001404ff007984 */ /* 0x002e620008000800 */
[----:B------:R-:W-:Y:S01]  /*3af0*/  ULOP3.LUT UR6, UR19, 0xffff, URZ, 0xc0, !UPT ;  /* 0x0000ffff13067892 */ /* 0x000fe2000f8ec0ff */
[----:B------:R-:W-:Y:S01]  /*3b00*/  UMOV UR8, 0xffff ;  /* 0x0000ffff00087882 */ /* 0x000fe20000000000 */
[----:B------:R-:W-:Y:S02]  /*3b10*/  UMOV UR5, 0x1 ;  /* 0x0000000100057882 */ /* 0x000fe40000000000 */
[----:B------:R-:W-:-:S04]  /*3b20*/  USHF.R.U32.HI UR6, URZ, 0x5, UR6 ;  /* 0x00000005ff067899 */ /* 0x000fc80008011606 */
[----:B------:R-:W-:Y:S02]  /*3b30*/  USHF.L.U32 UR8, UR8, UR6, URZ ;  /* 0x0000000608087299 */ /* 0x000fe400080006ff */
[----:B------:R-:W-:-:S04]  /*3b40*/  USHF.L.U32 UR5, UR5, UR6, URZ ;  /* 0x0000000605057299 */ /* 0x000fc800080006ff */
[----:B-1----:R-:W-:-:S04]  /*3b50*/  LOP3.LUT R0, R0, UR8, RZ, 0xc0, !PT ;  /* 0x0000000800007c12 */ /* 0x002fc8000f8ec0ff */
[----:B------:R-:W-:-:S13]  /*3b60*/  ISETP.NE.AND P0, PT, R0, UR8, PT ;  /* 0x0000000800007c0c */ /* 0x000fda000bf05270 */
[----:B------:R-:W-:Y:S05]  /*3b70*/  @P0 BRA `(.L_x_71) ;  /* 0x0000000000580947 */ /* 0x000fea0003800000 */
[----:B------:R-:W1:Y:S02]  /*3b80*/  LDS R0, [UR4+0x18] ;  /* 0x00001804ff007984 */ /* 0x000e640008000800 */
[----:B-1----:R-:W-:-:S04]  /*3b90*/  LOP3.LUT R0, R0, UR5, RZ, 0xc0, !PT ;  /* 0x0000000500007c12 */ /* 0x002fc8000f8ec0ff */
[----:B------:R-:W-:-:S13]  /*3ba0*/  ISETP.NE.AND P0, PT, R0, UR5, PT ;  /* 0x0000000500007c0c */ /* 0x000fda000bf05270 */
[----:B------:R-:W-:Y:S05]  /*3bb0*/  @P0 BRA `(.L_x_72) ;  /* 0x00000000003c0947 */ /* 0x000fea0003800000 */
[----:B------:R-:W1:Y:S01]  /*3bc0*/  S2R R2, SR_LANEID ;  /* 0x0000000000027919 */ /* 0x000e620000000000 */
[----:B------:R-:W-:Y:S01]  /*3bd0*/  ULOP3.LUT UR8, URZ, UR8, URZ, 0x33, !UPT ;  /* 0x00000008ff087292 */ /* 0x000fe2000f8e33ff */
[----:B------:R-:W-:Y:S02]  /*3be0*/  VOTEU.ANY UR7, UPT, PT ;  /* 0x0000000000077886 */ /* 0x000fe400038e0100 */
[----:B------:R-:W-:-:S03]  /*3bf0*/  UFLO.U32 UR7, UR7 ;  /* 0x00000007000772bd */ /* 0x000fc600080e0000 */
[----:B------:R-:W-:-:S04]  /*3c00*/  IMAD.U32 R0, RZ, RZ, UR8 ;  /* 0x00000008ff007e24 */ /* 0x000fc8000f8e00ff */
[----:B------:R2:W3:Y:S02]  /*3c10*/  REDUX UR6, R0 ;  /* 0x00000000000673c4 */ /* 0x0004e40000000000 */
[----:B------:R1:W-:Y:S02]  /*3c20*/  UTCATOMSWS.AND URZ, UR8 ;  /* 0x0000000800ff79e3 */ /* 0x0003e40008000000 */
[----:B-1----:R-:W-:Y:S02]  /*3c30*/  ISETP.EQ.U32.AND P0, PT, R2, UR7, PT ;  /* 0x0000000702007c0c */ /* 0x002fe4000bf02070 */
[----:B--2---:R-:W-:Y:S02]  /*3c40*/  LOP3.LUT R0, RZ, UR5, RZ, 0x33, !PT ;  /* 0x00000005ff007c12 */ /* 0x004fe4000f8e33ff */
[----:B---3--:R-:W-:Y:S02]  /*3c50*/  MOV R2, UR6 ;  /* 0x0000000600027c02 */ /* 0x008fe40008000f00 */
[----:B------:R-:W1:Y:S07]  /*3c60*/  REDUX UR5, R0 ;  /* 0x00000000000573c4 */ /* 0x000e6e0000000000 */
[----:B------:R2:W-:Y:S01]  /*3c70*/  @P0 ATOMS.AND RZ, [UR4+0x14], R2 ;  /* 0x00001402ffff098c */ /* 0x0005e2000a800004 */
[----:B-1----:R-:W-:-:S05]  /*3c80*/  IMAD.U32 R0, RZ, RZ, UR5 ;  /* 0x00000005ff007e24 */ /* 0x002fca000f8e00ff */
[----:B------:R2:W-:Y:S01]  /*3c90*/  @P0 ATOMS.AND RZ, [UR4+0x18], R0 ;  /* 0x00001800ffff098c */ /* 0x0005e2000a800004 */
[----:B------:R-:W-:Y:S05]  /*3ca0*/  BRA `(.L_x_73) ;  /* 0x0000000000147947 */ /* 0x000fea0003800000 */
.L_x_72:
[----:B------:R-:W-:Y:S02]  /*3cb0*/  MOV R2, 0x3cd0 ;  /* 0x00003cd000027802 */ /* 0x000fe40000000f00 */
[----:B----45:R-:W-:Y:S05]  /*3cc0*/  CALL.REL.NOINC `($__internal_0_$__cuda_sm10x_tcgen05_guardrail_trap_col_being_dealloced_not_returned_by_alloc) ;  /* 0x0000006400187944 */ /* 0x030fea0003c00000 */
[----:B------:R-:W-:Y:S05]  /*3cd0*/  BRA `(.L_x_73) ;  /* 0x0000000000087947 */ /* 0x000fea0003800000 */
.L_x_71:
[----:B------:R-:W-:Y:S02]  /*3ce0*/  MOV R2, 0x3d00 ;  /* 0x00003d0000027802 */ /* 0x000fe40000000f00 */
[----:B----45:R-:W-:Y:S05]  /*3cf0*/  CALL.REL.NOINC `($__internal_2_$__cuda_sm10x_tcgen05_guardrail_trap_unallocated_columns_being_dealloced) ;  /* 0x0000006400247944 */ /* 0x030fea0003c00000 */
.L_x_73:
[----:B------:R-:W-:Y:S01]  /*3d00*/  NOP ;  /* 0x0000000000007918 */ /* 0x000fe20000000000 */
[----:B------:R-:W-:Y:S05]  /*3d10*/  EXIT ;  /* 0x000000000000794d */ /* 0x000fea0003800000 */
.L_x_55:
[----:B------:R-:W-:-:S09]  /*3d20*/  UISETP.NE.OR UP2, UPT, UR8, 0x3, !UP2 ;  /* 0x000000030800788c */ /* 0x000fd2000d745670 */
[----:B------:R-:W-:Y:S05]  /*3d30*/  BRA.U UP2, `(.L_x_74) ;  /* 0x0000001102087547 */ /* 0x000fea000b800000 */
[----:B------:R-:W1:Y:S01]  /*3d40*/  LDC R0, c[0x0][0xb30] ;  /* 0x0002cc00ff007b82 */ /* 0x000e620000000800 */
[----:B------:R-:W2:Y:S01]  /*3d50*/  LDCU.64 UR8, c[0x0][0x888] ;  /* 0x00011100ff0877ac */ /* 0x000ea20008000a00 */
[----:B------:R-:W-:Y:S02]  /*3d60*/  HFMA2 R27, -RZ, RZ, 0, 0 ;  /* 0x00000000ff1b7431 */ /* 0x000fe400000001ff */
[----:B------:R-:W-:Y:S01]  /*3d70*/  IMAD.MOV.U32 R29, RZ, RZ, 0x1 ;  /* 0x00000001ff1d7424 */ /* 0x000fe200078e00ff */
[----:B------:R-:W-:Y:S01]  /*3d80*/  MOV R25, 0x1000 ;  /* 0x0000100000197802 */ /* 0x000fe20000000f00 */
[----:B------:R-:W4:Y:S01]  /*3d90*/  LDCU.64 UR4, c[0x0][0x890] ;  /* 0x00011200ff0477ac */ /* 0x000f220008000a00 */
[----:B------:R-:W-:Y:S01]  /*3da0*/  IMAD.MOV.U32 R28, RZ, RZ, RZ ;  /* 0x000000ffff1c7224 */ /* 0x000fe200078e00ff */
[----:B------:R-:W3:Y:S01]  /*3db0*/  LDC R24, c[0x0][0x370] ;  /* 0x0000dc00ff187b82 */ /* 0x000ee20000000800 */
[----:B------:R-:W-:Y:S01]  /*3dc0*/  UMOV UR7, 0x400 ;  /* 0x0000040000077882 */ /* 0x000fe20000000000 */
[----:B------:R-:W-:-:S02]  /*3dd0*/  UPLOP3.LUT UP1, UPT, UPT, UPT, UPT, 0x40, 0x4 ;  /* 0x000000000004789c */ /* 0x000fc40003f2e870 */
[----:B------:R-:W-:-:S04]  /*3de0*/  ULEA UR7, UR37, UR7, 0x18 ;  /* 0x0000000725077291 */ /* 0x000fc8000f8ec0ff */
[----:B------:R-:W3:Y:S01]  /*3df0*/  LDC R3, c[0x0][0xb0c] ;  /* 0x0002c300ff037b82 */ /* 0x000ee20000000800 */
[----:B------:R-:W-:Y:S02]  /*3e00*/  UIADD3 UR13, UPT, UPT, UR7, 0xb8, URZ ;  /* 0x000000b8070d7890 */ /* 0x000fe4000fffe0ff */
[----:B--2---:R-:W-:Y:S02]  /*3e10*/  UISETP.NE.U32.AND UP2, UPT, UR8, URZ, UPT ;  /* 0x000000ff0800728c */ /* 0x004fe4000bf45070 */
[----:B------:R-:W-:Y:S02]  /*3e20*/  UIADD3 UR33, UPT, UPT, UR7, 0xa0, URZ ;  /* 0x000000a007217890 */ /* 0x000fe4000fffe0ff */
[----:B----4-:R-:W-:Y:S01]  /*3e30*/  UISETP.NE.U32.AND UP3, UPT, UR4, URZ, UPT ;  /* 0x000000ff0400728c */ /* 0x010fe2000bf65070 */
[----:B------:R-:W2:Y:S01]  /*3e40*/  LDC R18, c[0x0][0xb20] ;  /* 0x0002c800ff127b82 */ /* 0x000ea20000000800 */
[----:B-1----:R-:W-:Y:S01]  /*3e50*/  ISETP.NE.AND P1, PT, R0, 0x1, PT ;  /* 0x000000010000780c */ /* 0x002fe20003f25270 */
[----:B------:R-:W-:-:S02]  /*3e60*/  UISETP.NE.AND.EX UP2, UPT, UR9, URZ, UPT, UP2 ;  /* 0x000000ff0900728c */ /* 0x000fc4000bf45320 */
[----:B------:R-:W-:Y:S02]  /*3e70*/  UIADD3 UR25, UPT, UPT, UR7, 0xa8, URZ ;  /* 0x000000a807197890 */ /* 0x000fe4000fffe0ff */
[----:B------:R-:W-:Y:S02]  /*3e80*/  UIADD3 UR17, UPT, UPT, UR7, 0xb0, URZ ;  /* 0x000000b007117890 */ /* 0x000fe4000fffe0ff */
[----:B------:R-:W1:Y:S01]  /*3e90*/  LDC.64 R30, c[0x0][0x348] ;  /* 0x0000d200ff1e7b82 */ /* 0x000e620000000a00 */
[----:B------:R-:W-:Y:S02]  /*3ea0*/  UPRMT UR13, UR37, 0x654, UR13 ;  /* 0x00000654250d7896 */ /* 0x000fe4000800000d */
[----:B------:R-:W-:-:S05]  /*3eb0*/  UISETP.NE.AND.EX UP3, UPT, UR5, URZ, UPT, UP3 ;  /* 0x000000ff0500728c */ /* 0x000fca000bf65330 */
[----:B------:R-:W4:Y:S08]  /*3ec0*/  LDC.64 R16, c[0x0][0xb10] ;  /* 0x0002c400ff107b82 */ /* 0x000f300000000a00 */
[----:B------:R-:W1:Y:S08]  /*3ed0*/  LDC.64 R6, c[0x0][0xb18] ;  /* 0x0002c600ff067b82 */ /* 0x000e700000000a00 */
[----:B------:R-:W1:Y:S08]  /*3ee0*/  LDC.64 R4, c[0x0][0xb28] ;  /* 0x0002ca00ff047b82 */ /* 0x000e700000000a00 */
[----:B--23--:R-:W1:Y:S02]  /*3ef0*/  LDC R19, c[0x0][0x374] ;  /* 0x0000dd00ff137b82 */ /* 0x00ce640000000800 */
.L_x_85:
[C---:B------:R-:W-:Y:S02]  /*3f00*/  LEA R0, R28.reuse, UR7, 0x3 ;  /* 0x000000071c007c11 */ /* 0x040fe4000f8e18ff */
[----:B------:R-:W-:Y:S02]  /*3f10*/  SHF.L.U32 R2, R27, 0x1f, RZ ;  /* 0x0000001f1b027819 */ /* 0x000fe400000006ff */
[----:B------:R-:W-:Y:S02]  /*3f20*/  LEA R20, R28, UR7, 0x4 ;  /* 0x000000071c147c11 */ /* 0x000fe4000f8e20ff */
[----:B--2---:R-:W2:Y:S02]  /*3f30*/  SYNCS.PHASECHK.TRANS64.TRYWAIT P0, [R0+URZ+0xf0], R2 ;  /* 0x0000f002000075a7 */ /* 0x004ea400080011ff */
[----:B--2---:R-:W-:Y:S05]  /*3f40*/  @!P0 BRA `(.L_x_75) ;  /* 0x0000005c002c8947 */ /* 0x004fea0003800000 */
.L_x_171:
[----:B------:R-:W-:Y:S01]  /*3f50*/  ISETP.GE.AND P0, PT, R40, 0x1, PT ;  /* 0x000000012800780c */ /* 0x000fe20003f06270 */
[----:B------:R-:W3:Y:S01]  /*3f60*/  LDS.128 R20, [R20+0x180] ;  /* 0x0001800014147984 */ /* 0x000ee20000000c00 */
[----:B--2---:R-:W-:Y:S01]  /*3f70*/  VIADD R0, R0, 0x100 ;  /* 0x0000010000007836 */ /* 0x004fe20000000000 */
[----:B------:R-:W-:Y:S01]  /*3f80*/  @!PT LDS RZ, [RZ] ;  /* 0x00000000fffff984 */ /* 0x000fe20000000800 */
[----:B------:R-:W-:Y:S01]  /*3f90*/  @!PT LDS RZ, [RZ] ;  /* 0x00000000fffff984 */ /* 0x000fe20000000800 */
[----:B------:R-:W-:Y:S01]  /*3fa0*/  @!PT LDS RZ, [RZ] ;  /* 0x00000000fffff984 */ /* 0x000fe20000000800 */
[----:B------:R-:W-:Y:S01]  /*3fb0*/  @!PT LDS RZ, [RZ] ;  /* 0x00000000fffff984 */ /* 0x000fe20000000800 */
[----:B------:R2:W-:Y:S06]  /*3fc0*/  MEMBAR.ALL.CTA ;  /* 0x0000000000007992 */ /* 0x0005ec0000008000 */
[----:B--2---:R-:W2:Y:S01]  /*3fd0*/  FENCE.VIEW.ASYNC.S ;  /* 0x00000000000073c6 */ /* 0x004ea20000000000 */
[----:B------:R-:W-:Y:S04]  /*3fe0*/  PRMT R0, RZ, 0x654, R0 ;  /* 0x00000654ff007816 */ /* 0x000fe80000000000 */
[----:B--2---:R2:W-:Y:S01]  /*3ff0*/  SYNCS.ARRIVE.TRANS64.RED.A1T0 RZ, [R0+URZ], RZ ;  /* 0x000000ff00ff79a7 */ /* 0x0045e200081004ff */
[----:B---3--:R-:W-:Y:S11]  /*4000*/  LOP3.LUT P3, RZ, R22, 0x1, RZ, 0xc0, !PT ;  /* 0x0000000116ff7812 */ /* 0x008ff6000786c0ff */
[----:B------:R-:W-:Y:S02]  /*4010*/  @!UPT UIADD3 URZ, UPT, UPT, URZ, URZ, URZ ;  /* 0x000000fffffff290 */ /* 0x000fe4000fffe0ff */
[----:B------:R-:W-:Y:S02]  /*4020*/  @P3 MOV R11, R20 ;  /* 0x00000014000b3202 */ /* 0x000fe40000000f00 */
[----:B------:R-:W-:Y:S01]  /*4030*/  @P3 LOP3.LUT R10, R21, 0xffff, RZ, 0xc0, !PT ;  /* 0x0000ffff150a3812 */ /* 0x000fe200078ec0ff */
[----:B--2---:R-:W-:Y:S06]  /*4040*/  @!P0 BRA `(.L_x_76) ;  /* 0x0000000000a48947 */ /* 0x004fec0003800000 */
[-C--:B-1----:R-:W-:Y:S01]  /*4050*/  IMAD.HI.U32 R0, R19, R7.reuse, RZ ;  /* 0x0000000713007227 */ /* 0x082fe200078e00ff */
[----:B------:R-:W-:Y:S02]  /*4060*/  ISETP.NE.AND P0, PT, R6, 0x1, PT ;  /* 0x000000010600780c */ /* 0x000fe40003f05270 */
[----:B------:R-:W-:Y:S01]  /*4070*/  ISETP.NE.AND P2, PT, R40, 0x1, PT ;  /* 0x000000012800780c */ /* 0x000fe20003f45270 */
[----:B----4-:R-:W-:Y:S01]  /*4080*/  IMAD.HI.U32 R9, R24, R16, RZ ;  /* 0x0000001018097227 */ /* 0x010fe200078e00ff */
[----:B------:R-:W-:Y:S02]  /*4090*/  SHF.R.U32.HI R0, RZ, R18, R0 ;  /* 0x00000012ff007219 */ /* 0x000fe40000011600 */
[----:B------:R-:W-:Y:S01]  /*40a0*/  ISETP.NE.AND P4, PT, R3, 0x1, PT ;  /* 0x000000010300780c */ /* 0x000fe20003f85270 */
[----:B------:R-:W-:Y:S01]  /*40b0*/  IMAD.HI.U32 R13, R10, R7, RZ ;  /* 0x000000070a0d7227 */ /* 0x000fe200078e00ff */
[----:B------:R-:W-:Y:S02]  /*40c0*/  SHF.R.U32.HI R9, RZ, R17, R9 ;  /* 0x00000011ff097219 */ /* 0x000fe40000011609 */
[----:B------:R-:W-:Y:S01]  /*40d0*/  SEL R0, R19, R0, !P0 ;  /* 0x0000000013007207 */ /* 0x000fe20004000000 */
[----:B------:R-:W-:Y:S01]  /*40e0*/  IMAD.HI.U32 R12, R11, R16, RZ ;  /* 0x000000100b0c7227 */ /* 0x000fe200078e00ff */
[----:B------:R-:W-:Y:S03]  /*40f0*/  SEL R9, R24, R9, !P4 ;  /* 0x0000000918097207 */ /* 0x000fe60006000000 */
[-C--:B------:R-:W-:Y:S01]  /*4100*/  IMAD.HI.U32 R8, R0, R4.reuse, RZ ;  /* 0x0000000400087227 */ /* 0x080fe200078e00ff */
[----:B------:R-:W-:Y:S03]  /*4110*/  SHF.R.U32.HI R12, RZ, R17, R12 ;  /* 0x00000011ff0c7219 */ /* 0x000fe6000001160c */
[----:B------:R-:W-:Y:S01]  /*4120*/  IMAD.HI.U32 R2, R9, R4, RZ ;  /* 0x0000000409027227 */ /* 0x000fe200078e00ff */
[-C--:B------:R-:W-:Y:S02]  /*4130*/  @P2 SHF.R.U32.HI R0, RZ, R5.reuse, R8 ;  /* 0x00000005ff002219 */ /* 0x080fe40000011608 */
[----:B------:R-:W-:Y:S02]  /*4140*/  SHF.R.U32.HI R8, RZ, R18, R13 ;  /* 0x00000012ff087219 */ /* 0x000fe4000001160d */
[----:B------:R-:W-:Y:S01]  /*4150*/  @P2 SHF.R.U32.HI R9, RZ, R5, R2 ;  /* 0x00000005ff092219 */ /* 0x000fe20000011602 */
[----:B------:R-:W-:Y:S01]  /*4160*/  IMAD R0, R40, R0, RZ ;  /* 0x0000000028007224 */ /* 0x000fe200078e02ff */
[----:B------:R-:W-:Y:S02]  /*4170*/  SEL R8, R10, R8, !P0 ;  /* 0x000000080a087207 */ /* 0x000fe40004000000 */
[----:B------:R-:W-:Y:S01]  /*4180*/  SEL R2, R11, R12, !P4 ;  /* 0x0000000c0b027207 */ /* 0x000fe20006000000 */
[----:B------:R-:W-:Y:S01]  /*4190*/  IMAD R12, R40, R9, RZ ;  /* 0x00000009280c7224 */ /* 0x000fe200078e02ff */
[C---:B------:R-:W-:Y:S01]  /*41a0*/  ISETP.GE.AND P0, PT, R8.reuse, R0, PT ;  /* 0x000000000800720c */ /* 0x040fe20003f06270 */
[----:B------:R-:W-:Y:S03]  /*41b0*/  IMAD.HI.U32 R0, R8, R4, RZ ;  /* 0x0000000408007227 */ /* 0x000fe600078e00ff */
[----:B------:R-:W-:Y:S02]  /*41c0*/  ISETP.GE.OR P0, PT, R2, R12, P0 ;  /* 0x0000000c0200720c */ /* 0x000fe40000706670 */
[-C--:B------:R-:W-:Y:S04]  /*41d0*/  SHF.R.U32.HI R0, RZ, R5.reuse, R0 ;  /* 0x00000005ff007219 */ /* 0x080fe80000011600 */
[----:B------:R-:W-:Y:S05]  /*41e0*/  SEL R13, R8, R0, !P2 ;  /* 0x00000000080d7207 */ /* 0x000fea0005000000 */
[----:B------:R-:W-:Y:S02]  /*41f0*/  IMAD.MOV R12, RZ, RZ, -R13 ;  /* 0x000000ffff0c7224 */ /* 0x000fe400078e0a0d */
[----:B------:R-:W-:Y:S04]  /*4200*/  @!P0 IMAD.HI.U32 R0, R2, R4, RZ ;  /* 0x0000000402008227 */ /* 0x000fe800078e00ff */
[----:B------:R-:W-:Y:S01]  /*4210*/  IMAD R12, R40, R12, R8 ;  /* 0x0000000c280c7224 */ /* 0x000fe200078e0208 */
[----:B------:R-:W-:Y:S04]  /*4220*/  @!P0 SHF.R.U32.HI R0, RZ, R5, R0 ;  /* 0x00000005ff008219 */ /* 0x000fe80000011600 */
[----:B------:R-:W-:Y:S04]  /*4230*/  @!P0 SEL R0, R2, R0, !P2 ;  /* 0x0000000002008207 */ /* 0x000fe80005000000 */
[----:B------:R-:W-:Y:S01]  /*4240*/  @!P0 IADD3 R13, PT, PT, R13, -R0, RZ ;  /* 0x800000000d0d8210 */ /* 0x000fe20007ffe0ff */
[----:B------:R-:W-:Y:S01]  /*4250*/  @!P0 IMAD R0, R9, R12, R0 ;  /* 0x0000000c09008224 */ /* 0x000fe200078e0200 */
[----:B------:R-:W-:Y:S01]  /*4260*/  IADD3 R9, PT, PT, -R8, RZ, RZ ;  /* 0x000000ff08097210 */ /* 0x000fe20007ffe1ff */
[--C-:B------:R-:W-:Y:S02]  /*4270*/  IMAD.MOV R12, RZ, RZ, -R2.reuse ;  /* 0x000000ffff0c7224 */ /* 0x100fe400078e0a02 */
[----:B------:R-:W-:Y:S02]  /*4280*/  @!P0 IMAD R8, R13, R40, R2 ;  /* 0x000000280d088224 */ /* 0x000fe400078e0202 */
[----:B------:R-:W-:Y:S02]  /*4290*/  @!P0 IMAD.MOV.U32 R2, RZ, RZ, R0 ;  /* 0x000000ffff028224 */ /* 0x000fe400078e0000 */
[----:B------:R-:W-:Y:S02]  /*42a0*/  IMAD R11, R3, R12, R11 ;  /* 0x0000000c030b7224 */ /* 0x000fe400078e020b */
[----:B------:R-:W-:Y:S02]  /*42b0*/  IMAD R10, R6, R9, R10 ;  /* 0x00000009060a7224 */ /* 0x000fe400078e020a */
[----:B------:R-:W-:Y:S02]  /*42c0*/  IMAD R11, R2, R3, R11 ;  /* 0x00000003020b7224 */ /* 0x000fe400078e020b */
[----:B------:R-:W-:Y:S02]  /*42d0*/  IMAD R10, R8, R6, R10 ;  /* 0x00000006080a7224 */ /* 0x000fe400078e020a */
.L_x_76:
[----:B------:R-:W-:Y:S05]  /*42e0*/  BRA.U UP1, `(.L_x_77) ;  /* 0x0000000101107547 */ /* 0x000fea000b800000 */
[----:B------:R-:W-:Y:S04]  /*42f0*/  MOV R2, UR6 ;  /* 0x0000000600027c02 */ /* 0x000fe80008000f00 */
[----:B------:R-:W-:Y:S04]  /*4300*/  SHF.L.U32 R2, R2, 0x1f, RZ ;  /* 0x0000001f02027819 */ /* 0x000fe800000006ff */
[----:B------:R-:W2:Y:S02]  /*4310*/  SYNCS.PHASECHK.TRANS64.TRYWAIT P0, [UR7+0xe8], R2 ;  /* 0x0000e802ff0075a7 */ /* 0x000ea40008001107 */
[----:B--2---:R-:W-:Y:S05]  /*4320*/  @!P0 BRA `(.L_x_78) ;  /* 0x0000005800488947 */ /* 0x004fea0003800000 */
.L_x_77:
[----:B------:R-:W-:Y:S02]  /*4330*/  R2UR UR35, R15 ;  /* 0x000000000f2372ca */ /* 0x000fe400000e0000 */
[----:B------:R-:W-:Y:S02]  /*4340*/  R2UR UR34, R14 ;  /* 0x000000000e2272ca */ /* 0x000fe400000e0000 */
[----:B------:R-:W-:Y:S02]  /*4350*/  ISETP.NE.U32.AND P2, PT, RZ, UR4, PT ;  /* 0x00000004ff007c0c */ /* 0x000fe4000bf45070 */
[----:B------:R-:W-:Y:S02]  /*4360*/  SHF.L.U32 R14, R29, 0x1f, RZ ;  /* 0x0000001f1d0e7819 */ /* 0x000fe400000006ff */
[----:B------:R-:W-:Y:S05]  /*4370*/  ISETP.NE.AND.EX P2, PT, RZ, UR5, PT, P2 ;  /* 0x00000005ff007c0c */ /* 0x000fea000bf45320 */
[----:B------:R-:W-:Y:S02]  /*4380*/  USHF.L.U32 UR35, UR35, 0x6, URZ ;  /* 0x0000000623237899 */ /* 0x000fe400080006ff */
[----:B------:R-:W-:Y:S01]  /*4390*/  USHF.L.U32 UR34, UR34, 0x8, URZ ;  /* 0x0000000822227899 */ /* 0x000fe200080006ff */
[----:B------:R-:W-:Y:S11]  /*43a0*/  BRA.U !UP3, `(.L_x_79) ;  /* 0x000000010b347547 */ /* 0x000ff6000b800000 */
[----:B------:R-:W-:Y:S01]  /*43b0*/  UPLOP3.LUT UP0, UPT, UPT, UPT, UP2, 0x80, 0x8 ;  /* 0x000000000008789c */ /* 0x000fe20003f0f020 */
[----:B--2---:R-:W-:Y:S02]  /*43c0*/  HFMA2 R0, -RZ, RZ, 0, 5.9604644775390625e-08 ;  /* 0x00000001ff007431 */ /* 0x004fe400000001ff */
[----:B------:R-:W-:Y:S03]  /*43d0*/  IMAD.MOV.U32 R96, RZ, RZ, 0x1 ;  /* 0x00000001ff607424 */ /* 0x000fe600078e00ff */
[----:B------:R-:W-:Y:S05]  /*43e0*/  PLOP3.LUT P0, PT, PT, PT, UP0, 0x80, 0x8 ;  /* 0x000000000008781c */ /* 0x000fea0003f0f008 */
[----:B------:R-:W2:Y:S01]  /*43f0*/  @UP0 LDCU.64 UR10, c[0x0][0x888] ;  /* 0x00011100ff0a07ac */ /* 0x000ea20008000a00 */
[----:B------:R-:W-:Y:S07]  /*4400*/  @UP0 UIMAD UR8, UR36, UR4, URZ ;  /* 0x00000004240802a4 */ /* 0x000fee000f8e02ff */
[----:B------:R-:W-:Y:S01]  /*4410*/  @!P0 PRMT R96, R0, 0x7610, R96 ;  /* 0x0000761000608816 */ /* 0x000fe20000000060 */
[----:B--2---:R-:W-:Y:S03]  /*4420*/  @UP0 UIMAD.WIDE UR10, UR8, 0x4, UR10 ;  /* 0x00000004080a08a5 */ /* 0x004fe6000f8e020a */
[----:B------:R-:W2:Y:S03]  /*4430*/  @!UP0 LDCU UR8, c[0x0][0x880] ;  /* 0x00011000ff0887ac */ /* 0x000ea60008000800 */
[----:B------:R-:W-:Y:S01]  /*4440*/  IMAD.U32 R8, RZ, RZ, UR10 ;  /* 0x0000000aff087e24 */ /* 0x000fe2000f8e00ff */
[----:B------:R-:W-:Y:S05]  /*4450*/  MOV R9, UR11 ;  /* 0x0000000b00097c02 */ /* 0x000fea0008000f00 */
[----:B-----5:R3:W5:Y:S02]  /*4460*/  @P0 LDG.E R49, desc[UR46][R8.64] ;  /* 0x0000002e08310981 */ /* 0x020764000c1e1900 */
[----:B--23--:R-:W-:Y:S07]  /*4470*/  @!P0 IMAD.U32 R49, RZ, RZ, UR8 ;  /* 0x00000008ff318e24 */ /* 0x00cfee000f8e00ff */
.L_x_79:
[----:B-----5:R-:W-:Y:S01]  /*4480*/  @!P2 FSETP.EQ.AND P0, PT, R49, RZ, PT ;  /* 0x000000ff3100a20b */ /* 0x020fe20003f02000 */
[----:B------:R-:W-:Y:S01]  /*4490*/  @!UPT UIADD3 URZ, UPT, UPT, URZ, URZ, URZ ;  /* 0x000000fffffff290 */ /* 0x000fe2000fffe0ff */
[----:B------:R-:W-:Y:S11]  /*44a0*/  @!P2 BRA `(.L_x_80) ;  /* 0x000000000014a947 */ /* 0x000ff60003800000 */
[----:B------:R-:W-:Y:S02]  /*44b0*/  LOP3.LUT P2, RZ, R96, 0xff, RZ, 0xc0, !PT ;  /* 0x000000ff60ff7812 */ /* 0x000fe4000784c0ff */
[----:B------:R-:W-:Y:S04]  /*44c0*/  PLOP3.LUT P0, PT, PT, PT, UP0, 0x80, 0x8 ;  /* 0x000000000008781c */ /* 0x000fe80003f0f008 */
[----:B------:R-:W-:Y:S07]  /*44d0*/  PLOP3.LUT P0, PT, P0, PT, PT, 0x8, 0x80 ;  /* 0x000000000080781c */ /* 0x000fee000070e170 */
[----:B------:R-:W-:Y:S11]  /*44e0*/  @P2 FSETP.EQ.AND P0, PT, R49, RZ, PT ;  /* 0x000000ff3100220b */ /* 0x000ff60003f02000 */
[----:B------:R-:W-:Y:S02]  /*44f0*/  @!UPT UIADD3 URZ, UPT, UPT, URZ, URZ, URZ ;  /* 0x000000fffffff290 */ /* 0x000fe4000fffe0ff */
.L_x_80:
[----:B------:R-:W3:Y:S01]  /*4500*/  SYNCS.PHASECHK.TRANS64.TRYWAIT P2, [UR7+0xc0], R14 ;  /* 0x0000c00eff0075a7 */ /* 0x000ee20008041107 */
[----:B------:R-:W-:Y:S04]  /*4510*/  ELECT P4, URZ, PT ;  /* 0x0000000000ff782f */ /* 0x000fe80003880000 */
[----:B------:R-:W-:Y:S11]  /*4520*/  PLOP3.LUT P4, PT, P0, P4, PT, 0xf2, 0x2f ;  /* 0x00000000002f781c */ /* 0x000ff60000789e72 */
[----:B------:R-:W-:Y:S02]  /*4530*/  @!UPT UIADD3 URZ, UPT, UPT, URZ, URZ, URZ ;  /* 0x000000fffffff290 */ /* 0x000fe4000fffe0ff */
[----:B-1----:R-:W-:Y:S05]  /*4540*/  @!P4 IADD3 R8, P0, PT, R30, 0x580, RZ ;  /* 0x000005801e08c810 */ /* 0x002fea0007f1e0ff */
[----:B--2---:R-:W-:Y:S01]  /*4550*/  @!P4 IMAD.X R2, RZ, RZ, R31, P0 ;  /* 0x000000ffff02c224 */ /* 0x004fe200000e061f */
[----:B---3--:R-:W-:Y:S07]  /*4560*/  @!P2 BRA `(.L_x_81) ;  /* 0x0000005400d0a947 */ /* 0x008fee0003800000 */
.L_x_174:
[----:B------:R-:W-:Y:S01]  /*4570*/  @!P4 R2UR UR8, R2 ;  /* 0x000000000208c2ca */ /* 0x000fe200000e0000 */
[----:B------:R-:W-:Y:S01]  /*4580*/  VOTEU.ALL UP1, P4 ;  /* 0x0000000000ff7886 */ /* 0x000fe20002020000 */
[----:B------:R-:W-:Y:S01]  /*4590*/  @!P4 R2UR UR9, R8 ;  /* 0x000000000809c2ca */ /* 0x000fe200000e0000 */
[----:B-1----:R-:W-:Y:S01]  /*45a0*/  @!P4 IMAD.MOV.U32 R0, RZ, RZ, 0x1000 ;  /* 0x00001000ff00c424 */ /* 0x002fe200078e00ff */
[----:B------:R-:W-:Y:S01]  /*45b0*/  UMOV UR10, 0x0 ;  /* 0x00000000000a7882 */ /* 0x000fe20000000000 */
[----:B------:R-:W-:Y:S01]  /*45c0*/  UMOV UR11, 0x10000000 ;  /* 0x10000000000b7882 */ /* 0x000fe20000000000 */
[----:B------:R-:W-:Y:S01]  /*45d0*/  @!UP1 UIADD3 UR32, UPT, UPT, UR7, 0x200, URZ ;  /* 0x0000020007209890 */ /* 0x000fe2000fffe0ff */
[----:B------:R-:W-:Y:S06]  /*45e0*/  VOTEU.ALL UP1, P4 ;  /* 0x0000000000ff7886 */ /* 0x000fec0002020000 */
[----:B------:R-:W-:Y:S01]  /*45f0*/  IMAD.U32 R9, RZ, RZ, UR8 ;  /* 0x00000008ff097e24 */ /* 0x000fe2000f8e00ff */
[----:B------:R-:W-:Y:S01]  /*4600*/  UPRMT UR8, UR37, 0x654, UR33 ;  /* 0x0000065425087896 */ /* 0x000fe20008000021 */
[----:B------:R-:W-:Y:S03]  /*4610*/  IMAD.U32 R8, RZ, RZ, UR9 ;  /* 0x00000009ff087e24 */ /* 0x000fe6000f8e00ff */
[----:B------:R-:W-:Y:S02]  /*4620*/  @!P4 R2UR UR15, R9 ;  /* 0x00000000090fc2ca */ /* 0x000fe400000e0000 */
[----:B------:R-:W-:Y:S02]  /*4630*/  @!P4 R2UR UR14, R8 ;  /* 0x00000000080ec2ca */ /* 0x000fe400000e0000 */
[----:B------:R-:W-:Y:S05]  /*4640*/  @!P4 IADD3 R8, P0, PT, R30, 0x580, RZ ;  /* 0x000005801e08c810 */ /* 0x000fea0007f1e0ff */
[----:B------:R-:W-:Y:S06]  /*4650*/  @!P4 IMAD.X R2, RZ, RZ, R31, P0 ;  /* 0x000000ffff02c224 */ /* 0x000fec00000e061f */
[----:B------:R1:W-:Y:S01]  /*4660*/  @!UP1 UTMALDG.3D [UR32], [UR14], desc[UR10] ;  /* 0x00000a200e0095b4 */ /* 0x0003e20008011000 */
[----:B------:R1:W-:Y:S01]  /*4670*/  @!P4 SYNCS.ARRIVE.TRANS64.RED.A0TR RZ, [UR7+0xa0], R0 ;  /* 0x0000a000ffffc9a7 */ /* 0x0003e20008300407 */
[----:B------:R-:W-:Y:S01]  /*4680*/  SYNCS.ARRIVE.TRANS64.RED.A1T0 RZ, [UR8], RZ ;  /* 0x000000ffffff79a7 */ /* 0x000fe20008100408 */
[----:B------:R-:W2:Y:S02]  /*4690*/  SYNCS.PHASECHK.TRANS64.TRYWAIT P2, [UR7+0xc8], R14 ;  /* 0x0000c80eff0075a7 */ /* 0x000ea40008041107 */
[----:B-12---:R-:W-:Y:S05]  /*46a0*/  @!P2 BRA `(.L_x_82) ;  /* 0x000000540098a947 */ /* 0x006fea0003800000 */
.L_x_176:
[----:B------:R-:W-:Y:S01]  /*46b0*/  @!P4 R2UR UR8, R2 ;  /* 0x000000000208c2ca */ /* 0x000fe200000e0000 */
[----:B------:R-:W-:Y:S01]  /*46c0*/  VOTEU.ALL UP1, P4 ;  /* 0x0000000000ff7886 */ /* 0x000fe20002020000 */
[----:B------:R-:W-:Y:S01]  /*46d0*/  @!P4 R2UR UR9, R8 ;  /* 0x000000000809c2ca */ /* 0x000fe200000e0000 */
[----:B-1----:R-:W-:Y:S01]  /*46e0*/  @!P4 IMAD.MOV.U32 R0, RZ, RZ, 0x1000 ;  /* 0x00001000ff00c424 */ /* 0x002fe200078e00ff */
[----:B------:R-:W-:Y:S01]  /*46f0*/  UMOV UR10, 0x0 ;  /* 0x00000000000a7882 */ /* 0x000fe20000000000 */
[----:B------:R-:W-:Y:S01]  /*4700*/  UMOV UR11, 0x10000000 ;  /* 0x10000000000b7882 */ /* 0x000fe20000000000 */
[----:B------:R-:W-:Y:S02]  /*4710*/  @!UP1 UIADD3 UR26, UPT, UPT, UR34, 0x40, URZ ;  /* 0x00000040221a9890 */ /* 0x000fe4000fffe0ff */
[----:B------:R-:W-:Y:S01]  /*4720*/  @!UP1 UIADD3 UR24, UPT, UPT, UR7, 0x1200, URZ ;  /* 0x0000120007189890 */ /* 0x000fe2000fffe0ff */
[----:B------:R-:W-:Y:S01]  /*4730*/  VOTEU.ALL UP1, P4 ;  /* 0x0000000000ff7886 */ /* 0x000fe20002020000 */
[----:B------:R-:W-:Y:S01]  /*4740*/  UMOV UR27, UR35 ;  /* 0x00000023001b7c82 */ /* 0x000fe20008000000 */
[----:B------:R-:W-:Y:S02]  /*4750*/  UMOV UR28, UR36 ;  /* 0x00000024001c7c82 */ /* 0x000fe40008000000 */
        /* <DEDUP_REMOVED lines=12> */
.L_x_178:
[----:B------:R-:W2:Y:S01]  /*4820*/  LDC.64 R12, c[0x0][0xb18] ;  /* 0x0002c600ff0c7b82 */ /* 0x000ea20000000a00 */
[----:B------:R-:W-:Y:S01]  /*4830*/  @!P4 R2UR UR8, R2 ;  /* 0x000000000208c2ca */ /* 0x000fe200000e0000 */
[----:B------:R-:W-:Y:S01]  /*4840*/  VOTEU.ALL UP1, P4 ;  /* 0x0000000000ff7886 */ /* 0x000fe20002020000 */
[----:B------:R-:W-:Y:S01]  /*4850*/  @!P4 R2UR UR9, R8 ;  /* 0x000000000809c2ca */ /* 0x000fe200000e0000 */
[----:B-1----:R-:W-:Y:S01]  /*4860*/  @!P4 IMAD.MOV.U32 R0, RZ, RZ, 0x1000 ;  /* 0x00001000ff00c424 */ /* 0x002fe200078e00ff */
[----:B------:R-:W-:Y:S03]  /*4870*/  UMOV UR10, 0x0 ;  /* 0x00000000000a7882 */ /* 0x000fe60000000000 */
[----:B------:R-:W1:Y:S01]  /*4880*/  @!P1 LDC R2, c[0x0][0xb0c] ;  /* 0x0002c300ff029b82 */ /* 0x000e620000000800 */
[----:B------:R-:W-:Y:S01]  /*4890*/  @!UP1 UIADD3 UR18, UPT, UPT, UR34, 0x80, URZ ;  /* 0x0000008022129890 */ /* 0x000fe2000fffe0ff */
[----:B------:R-:W-:Y:S01]  /*48a0*/  @P3 SHF.R.U32.HI R26, RZ, 0x10, R21 ;  /* 0x00000010ff1a3819 */ /* 0x000fe20000011615 */
[----:B------:R-:W-:Y:S01]  /*48b0*/  @!UP1 UIADD3 UR16, UPT, UPT, UR7, 0x2200, URZ ;  /* 0x0000220007109890 */ /* 0x000fe2000fffe0ff */
[----:B------:R-:W-:Y:S01]  /*48c0*/  VIADD R28, R28, 0x1 ;  /* 0x000000011c1c7836 */ /* 0x000fe20000000000 */
[----:B------:R-:W-:Y:S01]  /*48d0*/  VOTEU.ALL UP1, P4 ;  /* 0x0000000000ff7886 */ /* 0x000fe20002020000 */
[----:B------:R-:W-:Y:S01]  /*48e0*/  UMOV UR11, 0x10000000 ;  /* 0x10000000000b7882 */ /* 0x000fe20000000000 */
[----:B------:R-:W-:Y:S01]  /*48f0*/  UMOV UR19, UR35 ;  /* 0x0000002300137c82 */ /* 0x000fe20008000000 */
[----:B------:R-:W-:Y:S01]  /*4900*/  IMAD.U32 R9, RZ, RZ, UR8 ;  /* 0x00000008ff097e24 */ /* 0x000fe2000f8e00ff */
[----:B------:R-:W-:Y:S01]  /*4910*/  UMOV UR20, UR36 ;  /* 0x0000002400147c82 */ /* 0x000fe20008000000 */
[----:B------:R-:W-:Y:S01]  /*4920*/  IMAD.U32 R8, RZ, RZ, UR9 ;  /* 0x00000009ff087e24 */ /* 0x000fe2000f8e00ff */
[----:B------:R-:W-:Y:S02]  /*4930*/  UPRMT UR8, UR37, 0x654, UR17 ;  /* 0x0000065425087896 */ /* 0x000fe40008000011 */
[----:B------:R-:W-:Y:S02]  /*4940*/  @!P4 R2UR UR15, R9 ;  /* 0x00000000090fc2ca */ /* 0x000fe400000e0000 */
[----:B------:R-:W-:Y:S02]  /*4950*/  @!P4 R2UR UR14, R8 ;  /* 0x00000000080ec2ca */ /* 0x000fe400000e0000 */
[----:B------:R-:W3:Y:S11]  /*4960*/  LDC.64 R8, c[0x0][0xb10] ;  /* 0x0002c400ff087b82 */ /* 0x000ef60000000a00 */
[----:B------:R1:W-:Y:S01]  /*4970*/  @!UP1 UTMALDG.3D [UR16], [UR14], desc[UR10] ;  /* 0x00000a100e0095b4 */ /* 0x0003e20008011000 */
[----:B------:R5:W-:Y:S01]  /*4980*/  @!P4 SYNCS.ARRIVE.TRANS64.RED.A0TR RZ, [UR7+0xb0], R0 ;  /* 0x0000b000ffffc9a7 */ /* 0x000be20008300407 */
[C---:B---3--:R-:W-:Y:S01]  /*4990*/  @!P1 IMAD.HI.U32 R8, R11.reuse, R8, RZ ;  /* 0x000000080b089227 */ /* 0x048fe200078e00ff */
[----:B--2---:R-:W-:Y:S02]  /*49a0*/  @!P1 ISETP.NE.AND P0, PT, R12, 0x1, PT ;  /* 0x000000010c00980c */ /* 0x004fe40003f05270 */
[----:B-1----:R-:W-:Y:S01]  /*49b0*/  @!P1 ISETP.NE.AND P2, PT, R2, 0x1, PT ;  /* 0x000000010200980c */ /* 0x002fe20003f45270 */
[----:B------:R-:W-:Y:S01]  /*49c0*/  SYNCS.ARRIVE.TRANS64.RED.A1T0 RZ, [UR8], RZ ;  /* 0x000000ffffff79a7 */ /* 0x000fe20008100408 */
[C---:B------:R-:W-:Y:S01]  /*49d0*/  @!P1 IMAD.HI.U32 R13, R10.reuse, R13, RZ ;  /* 0x0000000d0a0d9227 */ /* 0x040fe200078e00ff */
[----:B------:R-:W-:Y:S04]  /*49e0*/  @!P1 SHF.R.U32.HI R8, RZ, R9, R8 ;  /* 0x00000009ff089219 */ /* 0x000fe80000011608 */
[----:B------:R-:W-:Y:S01]  /*49f0*/  @!P1 SEL R8, R11, R8, !P2 ;  /* 0x000000080b089207 */ /* 0x000fe20005000000 */
[----:B------:R-:W1:Y:S01]  /*4a00*/  SYNCS.PHASECHK.TRANS64.TRYWAIT P5, [UR7+0xd8], R14 ;  /* 0x0000d80eff0075a7 */ /* 0x000e6200080a1107 */
[----:B-----5:R-:W2:Y:S02]  /*4a10*/  @!P1 LDC R0, c[0x0][0xb20] ;  /* 0x0002c800ff009b82 */ /* 0x020ea40000000800 */
[----:B--2---:R-:W-:Y:S04]  /*4a20*/  @!P1 SHF.R.U32.HI R0, RZ, R0, R13 ;  /* 0x00000000ff009219 */ /* 0x004fe8000001160d */
[----:B------:R-:W-:Y:S05]  /*4a30*/  @!P1 SEL R9, R10, R0, !P0 ;  /* 0x000000000a099207 */ /* 0x000fea0004000000 */
[----:B------:R-:W-:Y:S02]  /*4a40*/  @!P1 IMAD.IADD R0, R9, 0x1, -R8 ;  /* 0x0000000109009824 */ /* 0x000fe400078e0a08 */
[----:B------:R-:W-:Y:S02]  /*4a50*/  @!P1 IMAD.IADD R8, R8, 0x1, -R9 ;  /* 0x0000000108089824 */ /* 0x000fe400078e0a09 */
[----:B------:R-:W-:Y:S02]  /*4a60*/  @!P1 IMAD R11, R0, R2, R11 ;  /* 0x00000002000b9224 */ /* 0x000fe400078e020b */
[----:B------:R-:W-:Y:S01]  /*4a70*/  @!P1 IMAD R10, R8, R12, R10 ;  /* 0x0000000c080a9224 */ /* 0x000fe200078e020a */
[----:B-1----:R-:W-:Y:S06]  /*4a80*/  @!P5 BRA `(.L_x_84) ;  /* 0x0000005000d0d947 */ /* 0x002fec0003800000 */
.L_x_180:
[----:B------:R-:W-:Y:S01]  /*4a90*/  @!P4 IADD3 R2, P0, PT, R30, 0x580, RZ ;  /* 0x000005801e02c810 */ /* 0x000fe20007f1e0ff */
[----:B------:R-:W-:Y:S01]  /*4aa0*/  VOTEU.ALL UP1, P4 ;  /* 0x0000000000ff7886 */ /* 0x000fe20002020000 */
[----:B------:R-:W-:Y:S01]  /*4ab0*/  UMOV UR18, 0x0 ;  /* 0x0000000000127882 */ /* 0x000fe20000000000 */
[----:B------:R-:W-:Y:S01]  /*4ac0*/  UMOV UR19, 0x10000000 ;  /* 0x1000000000137882 */ /* 0x000fe20000000000 */
[----:B------:R-:W-:Y:S01]  /*4ad0*/  @!P4 R2UR UR9, R2 ;  /* 0x000000000209c2ca */ /* 0x000fe200000e0000 */
[----:B-1----:R-:W-:Y:S01]  /*4ae0*/  @!P4 IMAD.X R0, RZ, RZ, R31, P0 ;  /* 0x000000ffff00c224 */ /* 0x002fe200000e061f */
[----:B------:R-:W-:Y:S01]  /*4af0*/  @!UP1 UIADD3 UR10, UPT, UPT, UR34, 0xc0, URZ ;  /* 0x000000c0220a9890 */ /* 0x000fe2000fffe0ff */
[----:B------:R-:W-:Y:S01]  /*4b00*/  ISETP.NE.AND P0, PT, R28, 0x2, PT ;  /* 0x000000021c00780c */ /* 0x000fe20003f05270 */
[----:B------:R-:W-:Y:S01]  /*4b10*/  UMOV UR11, UR35 ;  /* 0x00000023000b7c82 */ /* 0x000fe20008000000 */
[----:B------:R-:W-:Y:S01]  /*4b20*/  UMOV UR12, UR36 ;  /* 0x00000024000c7c82 */ /* 0x000fe20008000000 */
[----:B------:R-:W-:Y:S01]  /*4b30*/  @!P4 R2UR UR8, R0 ;  /* 0x000000000008c2ca */ /* 0x000fe200000e0000 */
[----:B------:R-:W-:Y:S01]  /*4b40*/  IMAD.IADD R14, R10, 0x1, R94 ;  /* 0x000000010a0e7824 */ /* 0x000fe200078e025e */
[----:B------:R-:W-:Y:S01]  /*4b50*/  @P3 R2UR UR36, R26 ;  /* 0x000000001a2432ca */ /* 0x000fe200000e0000 */
[----:B------:R-:W-:Y:S01]  /*4b60*/  IMAD.IADD R15, R11, 0x1, R95 ;  /* 0x000000010b0f7824 */ /* 0x000fe200078e025f */
[----:B------:R-:W-:Y:S02]  /*4b70*/  SEL R0, RZ, 0x1, P0 ;  /* 0x00000001ff007807 */ /* 0x000fe40000000000 */
[----:B------:R-:W-:Y:S01]  /*4b80*/  LOP3.LUT R29, R29, 0x1, RZ, 0x3c, !PT ;  /* 0x000000011d1d7812 */ /* 0x000fe200078e3cff */
[----:B------:R-:W-:Y:S01]  /*4b90*/  IMAD.U32 R8, RZ, RZ, UR9 ;  /* 0x00000009ff087e24 */ /* 0x000fe2000f8e00ff */
[----:B------:R-:W-:Y:S01]  /*4ba0*/  @!UP1 UIADD3 UR9, UPT, UPT, UR7, 0xb8, URZ ;  /* 0x000000b807099890 */ /* 0x000fe2000fffe0ff */
[----:B------:R-:W-:Y:S02]  /*4bb0*/  LOP3.LUT R27, R27, R0, RZ, 0x3c, !PT ;  /* 0x000000001b1b7212 */ /* 0x000fe400078e3cff */
[----:B------:R-:W-:Y:S02]  /*4bc0*/  SEL R28, R28, RZ, P0 ;  /* 0x000000ff1c1c7207 */ /* 0x000fe40000000000 */
[----:B------:R-:W-:Y:S01]  /*4bd0*/  IMAD.U32 R9, RZ, RZ, UR8 ;  /* 0x00000008ff097e24 */ /* 0x000fe2000f8e00ff */
[----:B------:R-:W-:Y:S01]  /*4be0*/  @!P4 R2UR UR14, R8 ;  /* 0x00000000080ec2ca */ /* 0x000fe200000e0000 */
[----:B------:R-:W-:Y:S01]  /*4bf0*/  @!UP1 UIADD3 UR8, UPT, UPT, UR7, 0x3200, URZ ;  /* 0x0000320007089890 */ /* 0x000fe2000fffe0ff */
[----:B------:R-:W-:Y:S02]  /*4c00*/  VOTEU.ALL UP1, P4 ;  /* 0x0000000000ff7886 */ /* 0x000fe40002020000 */
[----:B------:R-:W-:Y:S11]  /*4c10*/  @!P4 R2UR UR15, R9 ;  /* 0x00000000090fc2ca */ /* 0x000ff600000e0000 */
[----:B------:R-:W-:Y:S02]  /*4c20*/  @!UPT UIADD3 URZ, UPT, UPT, URZ, URZ, URZ ;  /* 0x000000fffffff290 */ /* 0x000fe4000fffe0ff */
[----:B------:R2:W-:Y:S01]  /*4c30*/  @!UP1 UTMALDG.3D [UR8], [UR14], desc[UR18] ;  /* 0x000012080e0095b4 */ /* 0x0005e20008011000 */
[----:B------:R2:W-:Y:S01]  /*4c40*/  @!P4 SYNCS.ARRIVE.TRANS64.RED.A0TR RZ, [UR7+0xb8], R25 ;  /* 0x0000b819ffffc9a7 */ /* 0x0005e20008300407 */
[----:B------:R-:W-:Y:S01]  /*4c50*/  UPLOP3.LUT UP1, UPT, UPT, UPT, UPT, 0x80, 0x8 ;  /* 0x000000000008789c */ /* 0x000fe20003f2f070 */
[----:B------:R-:W-:Y:S01]  /*4c60*/  SYNCS.ARRIVE.TRANS64.RED.A1T0 RZ, [UR13], RZ ;  /* 0x000000ffffff79a7 */ /* 0x000fe2000810040d */
[----:B------:R-:W-:Y:S09]  /*4c70*/  @P3 BRA `(.L_x_85) ;  /* 0xfffffff000a03947 */ /* 0x000ff2000383ffff */
[----:B------:R-:W-:-:S04]  /*4c80*/  SHF.L.U32 R2, R29, 0x1f, RZ ;  /* 0x0000001f1d027819 */ /* 0x000fc800000006ff */
[----:B------:R-:W1:Y:S02]  /*4c90*/  SYNCS.PHASECHK.TRANS64.TRYWAIT P0, [UR7+0xc0], R2 ;  /* 0x0000c002ff0075a7 */ /* 0x000e640008001107 */
[----:B-1----:R-:W-:Y:S05]  /*4ca0*/  @!P0 BRA `(.L_x_86) ;  /* 0x0000005000608947 */ /* 0x002fea0003800000 */
.L_x_182:
[----:B------:R-:W3:Y:S02]  /*4cb0*/  SYNCS.PHASECHK.TRANS64.TRYWAIT P0, [UR7+0xc8], R2 ;  /* 0x0000c802ff0075a7 */ /* 0x000ee40008001107 */
[----:B---3--:R-:W-:Y:S05]  /*4cc0*/  @!P0 BRA `(.L_x_87) ;  /* 0x0000005000708947 */ /* 0x008fea0003800000 */
.L_x_184:
[----:B------:R-:W3:Y:S02]  /*4cd0*/  SYNCS.PHASECHK.TRANS64.TRYWAIT P0, [UR7+0xd0], R2 ;  /* 0x0000d002ff0075a7 */ /* 0x000ee40008001107 */
[----:B---3--:R-:W-:Y:S05]  /*4ce0*/  @!P0 BRA `(.L_x_88) ;  /* 0x0000005000808947 */ /* 0x008fea0003800000 */
.L_x_186:
[----:B-1----:R-:W-:-:S07]  /*4cf0*/  MOV R0, UR7 ;  /* 0x0000000700007c02 */ /* 0x002fce0008000f00 */
.L_x_89:
[----:B-1----:R-:W-:-:S04]  /*4d00*/  SHF.L.U32 R2, R29, 0x1f, RZ ;  /* 0x0000001f1d027819 */ /* 0x002fc800000006ff */
[----:B------:R1:W3:Y:S03]  /*4d10*/  SYNCS.PHASECHK.TRANS64.TRYWAIT P0, [R0+URZ+0xd8], R2 ;  /* 0x0000d802000075a7 */ /* 0x0002e600080011ff */
[----:B---3--:R-:W-:Y:S05]  /*4d20*/  @!P0 NANOSLEEP.SYNCS 0x989680 ;  /* 0x009896800000895d */ /* 0x008fea0003900000 */
[----:B------:R-:W3:Y:S02]  /*4d30*/  @!P0 SYNCS.PHASECHK.TRANS64 P0, [R0+URZ+0xd8], R2 ;  /* 0x0000d802000085a7 */ /* 0x000ee400080010ff */
[----:B--23--:R-:W-:Y:S05]  /*4d40*/  @P0 EXIT ;  /* 0x000000000000094d */ /* 0x00cfea0003800000 */
[----:B------:R-:W-:Y:S05]  /*4d50*/  BRA `(.L_x_89) ;  /* 0xfffffffc00e87947 */ /* 0x000fea000383ffff */
.L_x_74:
[----:B------:R-:W-:-:S06]  /*4d60*/  UISETP.GE.AND UP1, UPT, UR8, 0x4, UPT ;  /* 0x000000040800788c */ /* 0x000fcc000bf26270 */
[----:B------:R-:W-:-:S13]  /*4d70*/  PLOP3.LUT P0, PT, PT, PT, UP1, 0x80, 0x8 ;  /* 0x000000000008781c */ /* 0x000fda0003f0f018 */
[----:B------:R-:W-:Y:S05]  /*4d80*/  @!P0 EXIT ;  /* 0x000000000000894d */ /* 0x000fea0003800000 */
[----:B------:R-:W-:Y:S01]  /*4d90*/  BAR.SYNC.DEFER_BLOCKING 0x6, 0xa0 ;  /* 0x0182800000007b1d */ /* 0x000fe20000010000 */
[C---:B------:R-:W-:Y:S01]  /*4da0*/  IMAD.SHL.U32 R3, R108.reuse, 0x40, RZ ;  /* 0x000000406c037824 */ /* 0x040fe200078e00ff */
[C---:B------:R-:W-:Y:S01]  /*4db0*/  LOP3.LUT R110, R108.reuse, 0x60, RZ, 0xc0, !PT ;  /* 0x000000606c6e7812 */ /* 0x040fe200078ec0ff */
[C---:B------:R-:W-:Y:S01]  /*4dc0*/  IMAD.SHL.U32 R100, R108.reuse, 0x20, RZ ;  /* 0x000000206c647824 */ /* 0x040fe200078e00ff */
[----:B------:R-:W-:Y:S01]  /*4dd0*/  CS2R R106, SRZ ;  /* 0x00000000006a7805 */ /* 0x000fe2000001ff00 */
[C---:B------:R-:W-:Y:S01]  /*4de0*/  IMAD.SHL.U32 R4, R108.reuse, 0x2, RZ ;  /* 0x000000026c047824 */ /* 0x040fe200078e00ff */
[----:B------:R-:W-:Y:S02]  /*4df0*/  UMOV UR49, 0x400 ;  /* 0x0000040000317882 */ /* 0x000fe40000000000 */
[----:B------:R-:W1:Y:S01]  /*4e00*/  LDC R99, c[0x0][0x370] ;  /* 0x0000dc00ff637b82 */ /* 0x000e620000000800 */
[----:B------:R-:W-:Y:S01]  /*4e10*/  ULEA UR49, UR37, UR49, 0x18 ;  /* 0x0000003125317291 */ /* 0x000fe2000f8ec0ff */
[----:B------:R-:W-:Y:S01]  /*4e20*/  LOP3.LUT R2, R3, 0x180, RZ, 0xc0, !PT ;  /* 0x0000018003027812 */ /* 0x000fe200078ec0ff */
[----:B------:R-:W-:Y:S01]  /*4e30*/  IMAD.U32 R46, R108, 0x10000, RZ ;  /* 0x000100006c2e7824 */ /* 0x000fe200078e00ff */
[----:B------:R-:W-:Y:S01]  /*4e40*/  LOP3.LUT R100, R100, 0xc00, RZ, 0xc0, !PT ;  /* 0x00000c0064647812 */ /* 0x000fe200078ec0ff */
[----:B------:R-:W-:Y:S01]  /*4e50*/  UIADD3 UR4, UPT, UPT, UR49, 0x4200, URZ ;  /* 0x0000420031047890 */ /* 0x000fe2000fffe0ff */
[----:B------:R-:W-:Y:S01]  /*4e60*/  LOP3.LUT R4, R2, 0x20, R4, 0xf8, !PT ;  /* 0x0000002002047812 */ /* 0x000fe200078ef804 */
[----:B------:R-:W-:Y:S01]  /*4e70*/  IMAD.SHL.U32 R2, R108, 0x8, RZ ;  /* 0x000000086c027824 */ /* 0x000fe200078e00ff */
[----:B------:R-:W2:Y:S01]  /*4e80*/  LDC R42, c[0x0][0xb0c] ;  /* 0x0002c300ff2a7b82 */ /* 0x000ea20000000800 */
[----:B------:R-:W-:Y:S01]  /*4e90*/  LOP3.LUT R100, R100, 0x40, R3, 0xf8, !PT ;  /* 0x0000004064647812 */ /* 0x000fe200078ef803 */
[----:B------:R-:W-:Y:S01]  /*4ea0*/  IMAD.MOV.U32 R45, RZ, RZ, RZ ;  /* 0x000000ffff2d7224 */ /* 0x000fe200078e00ff */
[----:B------:R-:W-:Y:S01]  /*4eb0*/  LOP3.LUT R46, R46, 0x600000, RZ, 0xc0, !PT ;  /* 0x006000002e2e7812 */ /* 0x000fe200078ec0ff */
[----:B------:R-:W-:Y:S01]  /*4ec0*/  IMAD.MOV.U32 R112, RZ, RZ, RZ ;  /* 0x000000ffff707224 */ /* 0x000fe200078e00ff */
[----:B------:R-:W-:-:S02]  /*4ed0*/  LOP3.LUT R108, R108, 0x2, RZ, 0xc0, !PT ;  /* 0x000000026c6c7812 */ /* 0x000fc400078ec0ff */
[----:B------:R-:W-:Y:S02]  /*4ee0*/  CS2R R104, SRZ ;  /* 0x0000000000687805 */ /* 0x000fe4000001ff00 */
[----:B------:R-:W-:Y:S01]  /*4ef0*/  LOP3.LUT R2, R4, 0x30, R2, 0x78, !PT ;  /* 0x0000003004027812 */ /* 0x000fe200078e7802 */
[----:B------:R-:W4:Y:S01]  /*4f00*/  LDC R97, c[0x0][0xb20] ;  /* 0x0002c800ff617b82 */ /* 0x000f220000000800 */
[----:B------:R-:W3:Y:S01]  /*4f10*/  LDS R0, [UR49+0x1a0] ;  /* 0x0001a031ff007984 */ /* 0x000ee20008000800 */
[----:B------:R-:W-:Y:S01]  /*4f20*/  LOP3.LUT R100, R100, 0x200, R3, 0xf8, !PT ;  /* 0x0000020064647812 */ /* 0x000fe200078ef803 */
[----:B------:R-:W-:Y:S01]  /*4f30*/  IMAD.MOV R102, RZ, RZ, -R108 ;  /* 0x000000ffff667224 */ /* 0x000fe200078e0a6c */
[----:B------:R-:W1:Y:S01]  /*4f40*/  LDCU.64 UR52, c[0x0][0x348] ;  /* 0x00006900ff3477ac */ /* 0x000e620008000a00 */
[----:B------:R-:W-:Y:S01]  /*4f50*/  IMAD.U32 R109, RZ, RZ, UR4 ;  /* 0x00000004ff6d7e24 */ /* 0x000fe2000f8e00ff */
[----:B------:R-:W-:Y:S02]  /*4f60*/  LOP3.LUT R100, R100, R2, RZ, 0xfc, !PT ;  /* 0x0000000264647212 */ /* 0x000fe400078efcff */
[----:B------:R-:W1:Y:S01]  /*4f70*/  LDC R41, c[0x0][0xb30] ;  /* 0x0002cc00ff297b82 */ /* 0x000e620000000800 */
[----:B------:R-:W1:Y:S01]  /*4f80*/  LDCU.64 UR38, c[0x0][0x888] ;  /* 0x00011100ff2677ac */ /* 0x000e620008000a00 */
[----:B------:R-:W1:Y:S06]  /*4f90*/  LDCU.64 UR44, c[0x0][0x890] ;  /* 0x00011200ff2c77ac */ /* 0x000e6c0008000a00 */
[----:B------:R-:W1:Y:S01]  /*4fa0*/  LDC.64 R92, c[0x0][0xb10] ;  /* 0x0002c400ff5c7b82 */ /* 0x000e620000000a00 */
[----:B------:R-:W-:-:S07]  /*4fb0*/  UIADD3 UR48, UPT, UPT, UR49, 0x200, URZ ;  /* 0x0000020031307890 */ /* 0x000fce000fffe0ff */
[----:B------:R-:W1:Y:S08]  /*4fc0*/  LDC.64 R38, c[0x0][0xb18] ;  /* 0x0002c600ff267b82 */ /* 0x000e700000000a00 */
[----:B------:R-:W1:Y:S08]  /*4fd0*/  LDC.64 R36, c[0x0][0xb28] ;  /* 0x0002ca00ff247b82 */ /* 0x000e700000000a00 */
[----:B------:R-:W1:Y:S01]  /*4fe0*/  LDC.64 R90, c[0x0][0x8b0] ;  /* 0x00022c00ff5a7b82 */ /* 0x000e620000000a00 */
[----:B---3--:R-:W-:-:S07]  /*4ff0*/  IMAD.IADD R46, R0, 0x1, R46 ;  /* 0x00000001002e7824 */ /* 0x008fce00078e022e */
[----:B------:R-:W3:Y:S08]  /*5000*/  LDC.64 R88, c[0x0][0x8a8] ;  /* 0x00022a00ff587b82 */ /* 0x000ef00000000a00 */
[----:B--2-4-:R-:W1:Y:S02]  /*5010*/  LDC R98, c[0x0][0x374] ;  /* 0x0000dd00ff627b82 */ /* 0x014e640000000800 */
.L_x_131:
[----:B------:R-:W-:Y:S02]  /*5020*/  LEA R0, R112, UR49, 0x3 ;  /* 0x0000003170007c11 */ /* 0x000fe4000f8e18ff */
[----:B------:R-:W-:Y:S02]  /*5030*/  SHF.L.U32 R2, R106, 0x1f, RZ ;  /* 0x0000001f6a027819 */ /* 0x000fe400000006ff */
[----:B------:R-:W-:Y:S02]  /*5040*/  LEA R16, R112, UR49, 0x4 ;  /* 0x0000003170107c11 */ /* 0x000fe4000f8e20ff */
[----:B------:R-:W2:Y:S02]  /*5050*/  SYNCS.PHASECHK.TRANS64.TRYWAIT P0, [R0+URZ+0xf0], R2 ;  /* 0x0000f002000075a7 */ /* 0x000ea400080011ff */
[----:B-12---:R-:W-:Y:S05]  /*5060*/  @!P0 BRA `(.L_x_90) ;  /* 0x0000004c00b88947 */ /* 0x006fea0003800000 */
.L_x_187:
[----:B------:R-:W4:Y:S01]  /*5070*/  LDC.64 R10, c[0x0][0xb10] ;  /* 0x0002c400ff0a7b82 */ /* 0x000f220000000a00 */
[----:B------:R-:W3:Y:S01]  /*5080*/  LDS.128 R16, [R16+0x180] ;  /* 0x0001800010107984 */ /* 0x000ee20000000c00 */
[----:B-1----:R-:W-:Y:S01]  /*5090*/  ISETP.NE.AND P1, PT, R41, 0x1, PT ;  /* 0x000000012900780c */ /* 0x002fe20003f25270 */
[----:B--2---:R-:W-:Y:S01]  /*50a0*/  VIADD R0, R0, 0x100 ;  /* 0x0000010000007836 */ /* 0x004fe20000000000 */
[----:B------:R-:W-:Y:S04]  /*50b0*/  ISETP.GE.AND P0, PT, R40, 0x1, PT ;  /* 0x000000012800780c */ /* 0x000fe80003f06270 */
[----:B------:R-:W1:Y:S01]  /*50c0*/  LDC.64 R8, c[0x0][0xb18] ;  /* 0x0002c600ff087b82 */ /* 0x000e620000000a00 */
[----:B------:R-:W-:Y:S01]  /*50d0*/  PRMT R0, RZ, 0x654, R0 ;  /* 0x00000654ff007816 */ /* 0x000fe20000000000 */
[----:B------:R-:W-:Y:S01]  /*50e0*/  @!PT LDS RZ, [RZ] ;  /* 0x00000000fffff984 */ /* 0x000fe20000000800 */
[----:B------:R-:W-:Y:S01]  /*50f0*/  @!PT LDS RZ, [RZ] ;  /* 0x00000000fffff984 */ /* 0x000fe20000000800 */
[----:B------:R-:W-:Y:S01]  /*5100*/  @!PT LDS RZ, [RZ] ;  /* 0x00000000fffff984 */ /* 0x000fe20000000800 */
[----:B------:R-:W-:Y:S01]  /*5110*/  @!PT LDS RZ, [RZ] ;  /* 0x00000000fffff984 */ /* 0x000fe20000000800 */
[----:B------:R2:W-:Y:S06]  /*5120*/  MEMBAR.ALL.CTA ;  /* 0x0000000000007992 */ /* 0x0005ec0000008000 */
[----:B--2---:R-:W2:Y:S01]  /*5130*/  FENCE.VIEW.ASYNC.S ;  /* 0x00000000000073c6 */ /* 0x004ea20000000000 */
[----:B------:R-:W1:Y:S08]  /*5140*/  @!P1 LDC R12, c[0x0][0xb20] ;  /* 0x0002c800ff0c9b82 */ /* 0x000e700000000800 */
[----:B------:R-:W1:Y:S01]  /*5150*/  @!P1 LDC R7, c[0x0][0xb0c] ;  /* 0x0002c300ff079b82 */ /* 0x000e620000000800 */
[----:B--2---:R2:W-:Y:S01]  /*5160*/  SYNCS.ARRIVE.TRANS64.RED.A1T0 RZ, [R0+URZ], RZ ;  /* 0x000000ff00ff79a7 */ /* 0x0045e200081004ff */
[----:B---3--:R-:W-:Y:S04]  /*5170*/  LOP3.LUT P4, RZ, R18, 0x1, RZ, 0xc0, !PT ;  /* 0x0000000112ff7812 */ /* 0x008fe8000788c0ff */
[----:B------:R-:W-:Y:S09]  /*5180*/  P2R R111, PR, RZ, 0x10 ;  /* 0x00000010ff6f7803 */ /* 0x000ff20000000000 */
[----:B------:R-:W-:Y:S02]  /*5190*/  @P4 MOV R44, R16 ;  /* 0x00000010002c4202 */ /* 0x000fe40000000f00 */
[----:B------:R-:W-:Y:S01]  /*51a0*/  @P4 LOP3.LUT R43, R17, 0xffff, RZ, 0xc0, !PT ;  /* 0x0000ffff112b4812 */ /* 0x000fe200078ec0ff */
[----:B--2-4-:R-:W-:Y:S06]  /*51b0*/  @!P0 BRA `(.L_x_91) ;  /* 0x0000000000a48947 */ /* 0x014fec0003800000 */
[----:B------:R-:W-:Y:S01]  /*51c0*/  IMAD.HI.U32 R0, R98, R39, RZ ;  /* 0x0000002762007227 */ /* 0x000fe200078e00ff */
[----:B------:R-:W-:Y:S02]  /*51d0*/  ISETP.NE.AND P0, PT, R38, 0x1, PT ;  /* 0x000000012600780c */ /* 0x000fe40003f05270 */
[----:B------:R-:W-:Y:S01]  /*51e0*/  ISETP.NE.AND P2, PT, R40, 0x1, PT ;  /* 0x000000012800780c */ /* 0x000fe20003f45270 */
[----:B------:R-:W-:Y:S01]  /*51f0*/  IMAD.HI.U32 R4, R99, R92, RZ ;  /* 0x0000005c63047227 */ /* 0x000fe200078e00ff */
[----:B------:R-:W-:Y:S02]  /*5200*/  SHF.R.U32.HI R0, RZ, R97, R0 ;  /* 0x00000061ff007219 */ /* 0x000fe40000011600 */
[----:B------:R-:W-:Y:S01]  /*5210*/  ISETP.NE.AND P3, PT, R42, 0x1, PT ;  /* 0x000000012a00780c */ /* 0x000fe20003f65270 */
[----:B------:R-:W-:Y:S01]  /*5220*/  IMAD.HI.U32 R6, R43, R39, RZ ;  /* 0x000000272b067227 */ /* 0x000fe200078e00ff */
[-C--:B------:R-:W-:Y:S02]  /*5230*/  SHF.R.U32.HI R4, RZ, R93.reuse, R4 ;  /* 0x0000005dff047219 */ /* 0x080fe40000011604 */
[----:B------:R-:W-:Y:S01]  /*5240*/  SEL R0, R98, R0, !P0 ;  /* 0x0000000062007207 */ /* 0x000fe20004000000 */
[----:B------:R-:W-:Y:S01]  /*5250*/  IMAD.HI.U32 R5, R44, R92, RZ ;  /* 0x0000005c2c057227 */ /* 0x000fe200078e00ff */
[----:B------:R-:W-:Y:S03]  /*5260*/  SEL R4, R99, R4, !P3 ;  /* 0x0000000463047207 */ /* 0x000fe60005800000 */
[-C--:B------:R-:W-:Y:S01]  /*5270*/  IMAD.HI.U32 R3, R0, R36.reuse, RZ ;  /* 0x0000002400037227 */ /* 0x080fe200078e00ff */
[----:B------:R-:W-:Y:S03]  /*5280*/  SHF.R.U32.HI R5, RZ, R93, R5 ;  /* 0x0000005dff057219 */ /* 0x000fe60000011605 */
[----:B------:R-:W-:Y:S01]  /*5290*/  IMAD.HI.U32 R2, R4, R36, RZ ;  /* 0x0000002404027227 */ /* 0x000fe200078e00ff */
[----:B------:R-:W-:Y:S02]  /*52a0*/  @P2 SHF.R.U32.HI R0, RZ, R37, R3 ;  /* 0x00000025ff002219 */ /* 0x000fe40000011603 */
[----:B------:R-:W-:Y:S02]  /*52b0*/  SHF.R.U32.HI R3, RZ, R97, R6 ;  /* 0x00000061ff037219 */ /* 0x000fe40000011606 */
[----:B------:R-:W-:Y:S01]  /*52c0*/  @P2 SHF.R.U32.HI R4, RZ, R37, R2 ;  /* 0x00000025ff042219 */ /* 0x000fe20000011602 */
[----:B------:R-:W-:Y:S01]  /*52d0*/  IMAD R0, R40, R0, RZ ;  /* 0x0000000028007224 */ /* 0x000fe200078e02ff */
[----:B------:R-:W-:Y:S02]  /*52e0*/  SEL R3, R43, R3, !P0 ;  /* 0x000000032b037207 */ /* 0x000fe40004000000 */
[----:B------:R-:W-:Y:S01]  /*52f0*/  SEL R2, R44, R5, !P3 ;  /* 0x000000052c027207 */ /* 0x000fe20005800000 */
[----:B------:R-:W-:Y:S01]  /*5300*/  IMAD R5, R40, R4, RZ ;  /* 0x0000000428057224 */ /* 0x000fe200078e02ff */
[C---:B------:R-:W-:Y:S01]  /*5310*/  ISETP.GE.AND P0, PT, R3.reuse, R0, PT ;  /* 0x000000000300720c */ /* 0x040fe20003f06270 */
[C---:B------:R-:W-:Y:S03]  /*5320*/  IMAD.HI.U32 R0, R3.reuse, R36, RZ ;  /* 0x0000002403007227 */ /* 0x040fe600078e00ff */
[C---:B------:R-:W-:Y:S02]  /*5330*/  ISETP.GE.OR P0, PT, R2.reuse, R5, P0 ;  /* 0x000000050200720c */ /* 0x040fe40000706670 */
[----:B------:R-:W-:Y:S04]  /*5340*/  SHF.R.U32.HI R0, RZ, R37, R0 ;  /* 0x00000025ff007219 */ /* 0x000fe80000011600 */
[C---:B------:R-:W-:Y:S05]  /*5350*/  SEL R6, R3.reuse, R0, !P2 ;  /* 0x0000000003067207 */ /* 0x040fea0005000000 */
        /* <DEDUP_REMOVED lines=14> */
[----:B------:R-:W-:Y:S07]  /*5440*/  IMAD R43, R3, R38, R43 ;  /* 0x00000026032b7224 */ /* 0x000fee00078e022b */
.L_x_91:
[----:B-1----:R-:W-:Y:S01]  /*5450*/  @!P1 ISETP.NE.AND P0, PT, R8, 0x1, PT ;  /* 0x000000010800980c */ /* 0x002fe20003f05270 */
[----:B------:R-:W-:Y:S01]  /*5460*/  @!P1 IMAD.HI.U32 R0, R44, R10, RZ ;  /* 0x0000000a2c009227 */ /* 0x000fe200078e00ff */
[----:B------:R-:W-:Y:S01]  /*5470*/  @!P1 ISETP.NE.AND P2, PT, R7, 0x1, PT ;  /* 0x000000010700980c */ /* 0x000fe20003f45270 */
[----:B------:R-:W-:Y:S01]  /*5480*/  ULOP3.LUT UP0, URZ, UR48, 0x1b0, URZ, 0xc0, !UPT ;  /* 0x000001b030ff7892 */ /* 0x000fe2000f80c0ff */
[----:B------:R-:W-:Y:S01]  /*5490*/  R2UR UR42, R15 ;  /* 0x000000000f2a72ca */ /* 0x000fe200000e0000 */
[C---:B------:R-:W-:Y:S01]  /*54a0*/  @!P1 IMAD.HI.U32 R2, R43.reuse, R9, RZ ;  /* 0x000000092b029227 */ /* 0x040fe200078e00ff */
[----:B------:R-:W-:Y:S02]  /*54b0*/  @!P1 SHF.R.U32.HI R0, RZ, R11, R0 ;  /* 0x0000000bff009219 */ /* 0x000fe40000011600 */
[----:B------:R-:W-:Y:S01]  /*54c0*/  R2UR UR41, R14 ;  /* 0x000000000e2972ca */ /* 0x000fe200000e0000 */
[----:B------:R-:W-:Y:S01]  /*54d0*/  VIADD R112, R112, 0x1 ;  /* 0x0000000170707836 */ /* 0x000fe20000000000 */
[----:B------:R-:W-:Y:S02]  /*54e0*/  @!P1 SHF.R.U32.HI R2, RZ, R12, R2 ;  /* 0x0000000cff029219 */ /* 0x000fe40000011602 */
[----:B------:R-:W-:Y:S02]  /*54f0*/  @!P1 SEL R3, R44, R0, !P2 ;  /* 0x000000002c039207 */ /* 0x000fe40005000000 */
[----:B------:R-:W-:Y:S02]  /*5500*/  @!P1 SEL R2, R43, R2, !P0 ;  /* 0x000000022b029207 */ /* 0x000fe40004000000 */
[----:B------:R-:W-:Y:S01]  /*5510*/  @P4 SHF.R.U32.HI R103, RZ, 0x10, R17 ;  /* 0x00000010ff674819 */ /* 0x000fe20000011611 */
[----:B------:R-:W-:Y:S02]  /*5520*/  USHF.L.U32 UR42, UR42, 0x6, URZ ;  /* 0x000000062a2a7899 */ /* 0x000fe400080006ff */
[----:B------:R-:W-:Y:S02]  /*5530*/  @!P1 IMAD.IADD R0, R2, 0x1, -R3 ;  /* 0x0000000102009824 */ /* 0x000fe400078e0a03 */
[----:B------:R-:W-:Y:S01]  /*5540*/  @!P1 IMAD.IADD R2, R3, 0x1, -R2 ;  /* 0x0000000103029824 */ /* 0x000fe200078e0a02 */
[----:B------:R-:W-:Y:S01]  /*5550*/  USHF.L.U32 UR41, UR41, 0x8, URZ ;  /* 0x0000000829297899 */ /* 0x000fe200080006ff */
[----:B------:R-:W-:Y:S02]  /*5560*/  @!P1 IMAD R44, R0, R7, R44 ;  /* 0x00000007002c9224 */ /* 0x000fe400078e022c */
[----:B------:R-:W-:Y:S01]  /*5570*/  @!P1 IMAD R43, R2, R8, R43 ;  /* 0x00000008022b9224 */ /* 0x000fe200078e022b */
[----:B------:R-:W-:Y:S08]  /*5580*/  BRA.U !UP0, `(.L_x_92) ;  /* 0x0000000108407547 */ /* 0x000ff0000b800000 */
[----:B------:R-:W1:Y:S01]  /*5590*/  LDCU.64 UR8, c[0x4][0x88] ;  /* 0x01001100ff0877ac */ /* 0x000e620008000a00 */
[----:B------:R-:W-:Y:S01]  /*55a0*/  MOV R3, 0x0 ;  /* 0x0000000000037802 */ /* 0x000fe20000000f00 */
[----:B------:R-:W-:Y:S02]  /*55b0*/  HFMA2 R12, -RZ, RZ, 0, 5.9604644775390625e-08 ;  /* 0x00000001ff0c7431 */ /* 0x000fe400000001ff */
[----:B------:R-:W-:Y:S02]  /*55c0*/  IMAD.MOV.U32 R8, RZ, RZ, 0x70 ;  /* 0x00000070ff087424 */ /* 0x000fe400078e00ff */
[----:B------:R-:W-:Y:S01]  /*55d0*/  IMAD.MOV.U32 R13, RZ, RZ, RZ ;  /* 0x000000ffff0d7224 */ /* 0x000fe200078e00ff */
[----:B------:R-:W2:Y:S01]  /*55e0*/  LDCU.64 UR6, c[0x4][0x90] ;  /* 0x01001200ff0677ac */ /* 0x000ea20008000a00 */
[----:B------:R-:W3:Y:S01]  /*55f0*/  LDC.64 R2, c[0x4][R3] ;  /* 0x0100000003027b82 */ /* 0x000ee20000000a00 */
[----:B------:R-:W4:Y:S01]  /*5600*/  LDCU.64 UR4, c[0x4][0x8] ;  /* 0x01000100ff0477ac */ /* 0x000f220008000a00 */
[----:B-1----:R-:W-:Y:S01]  /*5610*/  MOV R5, UR9 ;  /* 0x0000000900057c02 */ /* 0x002fe20008000f00 */
[----:B------:R-:W-:Y:S01]  /*5620*/  IMAD.U32 R4, RZ, RZ, UR8 ;  /* 0x00000008ff047e24 */ /* 0x000fe2000f8e00ff */
[----:B--2---:R-:W-:Y:S01]  /*5630*/  MOV R7, UR7 ;  /* 0x0000000700077c02 */ /* 0x004fe20008000f00 */
[----:B------:R-:W-:Y:S01]  /*5640*/  IMAD.U32 R6, RZ, RZ, UR6 ;  /* 0x00000006ff067e24 */ /* 0x000fe2000f8e00ff */
[----:B----4-:R-:W-:Y:S01]  /*5650*/  MOV R11, UR5 ;  /* 0x00000005000b7c02 */ /* 0x010fe20008000f00 */
[----:B------:R-:W-:Y:S02]  /*5660*/  IMAD.U32 R10, RZ, RZ, UR4 ;  /* 0x00000004ff0a7e24 */ /* 0x000fe4000f8e00ff */
[----:B------:R-:W-:Y:S07]  /*5670*/  LEPC R20, `(.L_x_92) ;  /* 0x000000001014794e */ /* 0x000fee0000000000 */
[----:B---3-5:R-:W-:Y:S05]  /*5680*/  CALL.ABS.NOINC R2 ;  /* 0x0000000002007343 */ /* 0x028fea0003c00000 */
.L_x_92:
[----:B------:R-:W-:Y:S01]  /*5690*/  LOP3.LUT P0, RZ, R109, 0x1b0, RZ, 0xc0, !PT ;  /* 0x000001b06dff7812 */ /* 0x000fe2000780c0ff */
[----:B------:R-:W-:Y:S11]  /*56a0*/  BSSY.RECONVERGENT B6, `(.L_x_93) ;  /* 0x0000013000067945 */ /* 0x000ff60003800200 */
[----:B------:R-:W-:Y:S01]  /*56b0*/  @!UPT UIADD3 URZ, UPT, UPT, URZ, URZ, URZ ;  /* 0x000000fffffff290 */ /* 0x000fe2000fffe0ff */
[----:B------:R-:W-:Y:S05]  /*56c0*/  @!P0 BRA `(.L_x_94) ;  /* 0x0000000000408947 */ /* 0x000fea0003800000 */
        /* <DEDUP_REMOVED lines=16> */
.L_x_94:
[----:B------:R-:W-:Y:S05]  /*57d0*/  BSYNC.RECONVERGENT B6 ;  /* 0x0000000000067941 */ /* 0x000fea0003800200 */
.L_x_93:
[----:B------:R-:W-:Y:S01]  /*57e0*/  ISETP.NE.U32.AND P4, PT, R90, RZ, PT ;  /* 0x000000ff5a00720c */ /* 0x000fe20003f85070 */
[----:B------:R-:W-:Y:S01]  /*57f0*/  UISETP.NE.AND UP2, UPT, UR50, URZ, UPT ;  /* 0x000000ff3200728c */ /* 0x000fe2000bf45270 */
[----:B------:R-:W-:Y:S01]  /*5800*/  ISETP.NE.U32.AND P2, PT, RZ, UR38, PT ;  /* 0x00000026ff007c0c */ /* 0x000fe2000bf45070 */
[----:B------:R-:W-:Y:S01]  /*5810*/  UISETP.NE.U32.AND UP1, UPT, UR44, URZ, UPT ;  /* 0x000000ff2c00728c */ /* 0x000fe2000bf25070 */
[----:B------:R-:W-:Y:S01]  /*5820*/  ISETP.NE.AND.EX P4, PT, R91, RZ, PT, P4 ;  /* 0x000000ff5b00720c */ /* 0x000fe20003f85340 */
[----:B------:R-:W-:Y:S01]  /*5830*/  UPLOP3.LUT UP0, UPT, UPT, UPT, UPT, 0x40, 0x4 ;  /* 0x000000000004789c */ /* 0x000fe20003f0e870 */
[----:B------:R-:W-:Y:S01]  /*5840*/  ISETP.NE.AND.EX P2, PT, RZ, UR39, PT, P2 ;  /* 0x00000027ff007c0c */ /* 0x000fe2000bf45320 */
[----:B------:R-:W-:Y:S01]  /*5850*/  UISETP.NE.AND.EX UP1, UPT, UR45, URZ, UPT, UP1 ;  /* 0x000000ff2d00728c */ /* 0x000fe2000bf25310 */
[----:B------:R-:W-:Y:S04]  /*5860*/  PLOP3.LUT P1, PT, PT, PT, UP2, 0x80, 0x8 ;  /* 0x000000000008781c */ /* 0x000fe80003f2f028 */
[----:B------:R-:W-:Y:S06]  /*5870*/  @UP2 UPLOP3.LUT UP0, UPT, UPT, UPT, UP1, 0x80, 0x8 ;  /* 0x000000000008289c */ /* 0x000fec0003f0f010 */
[----:B------:R-:W-:Y:S01]  /*5880*/  PLOP3.LUT P0, PT, PT, PT, UP0, 0x80, 0x8 ;  /* 0x000000000008781c */ /* 0x000fe20003f0f008 */
[----:B------:R-:W-:Y:S01]  /*5890*/  @!UPT UIADD3 URZ, UPT, UPT, URZ, URZ, URZ ;  /* 0x000000fffffff290 */ /* 0x000fe2000fffe0ff */
[----:B------:R-:W-:Y:S11]  /*58a0*/  BRA.U !UP1, `(.L_x_95) ;  /* 0x0000000109387547 */ /* 0x000ff6000b800000 */
[----:B------:R-:W-:Y:S01]  /*58b0*/  UISETP.NE.U32.AND UP0, UPT, UR38, URZ, UPT ;  /* 0x000000ff2600728c */ /* 0x000fe2000bf05070 */
[----:B------:R-:W-:Y:S02]  /*58c0*/  HFMA2 R0, -RZ, RZ, 0, 5.9604644775390625e-08 ;  /* 0x00000001ff007431 */ /* 0x000fe400000001ff */
[----:B------:R-:W-:Y:S01]  /*58d0*/  IMAD.MOV.U32 R96, RZ, RZ, 0x1 ;  /* 0x00000001ff607424 */ /* 0x000fe200078e00ff */
[----:B------:R-:W-:Y:S06]  /*58e0*/  UISETP.NE.AND.EX UP0, UPT, UR39, URZ, UPT, UP0 ;  /* 0x000000ff2700728c */ /* 0x000fec000bf05300 */
[----:B------:R-:W-:Y:S05]  /*58f0*/  PLOP3.LUT P3, PT, PT, PT, UP0, 0x80, 0x8 ;  /* 0x000000000008781c */ /* 0x000fea0003f6f008 */
[----:B------:R-:W1:Y:S01]  /*5900*/  @UP0 LDCU.64 UR6, c[0x0][0x888] ;  /* 0x00011100ff0607ac */ /* 0x000e620008000a00 */
[----:B------:R-:W-:Y:S07]  /*5910*/  @UP0 UIMAD UR4, UR36, UR44, URZ ;  /* 0x0000002c240402a4 */ /* 0x000fee000f8e02ff */
[----:B------:R-:W-:Y:S01]  /*5920*/  @!P3 PRMT R96, R0, 0x7610, R96 ;  /* 0x000076100060b816 */ /* 0x000fe20000000060 */
[----:B-1----:R-:W-:Y:S03]  /*5930*/  @UP0 UIMAD.WIDE UR6, UR4, 0x4, UR6 ;  /* 0x00000004040608a5 */ /* 0x002fe6000f8e0206 */
[----:B------:R-:W1:Y:S03]  /*5940*/  @!UP0 LDCU UR4, c[0x0][0x880] ;  /* 0x00011000ff0487ac */ /* 0x000e660008000800 */
[----:B------:R-:W-:Y:S01]  /*5950*/  IMAD.U32 R2, RZ, RZ, UR6 ;  /* 0x00000006ff027e24 */ /* 0x000fe2000f8e00ff */
[----:B------:R-:W-:Y:S05]  /*5960*/  MOV R3, UR7 ;  /* 0x0000000700037c02 */ /* 0x000fea0008000f00 */
[----:B-----5:R2:W5:Y:S02]  /*5970*/  @P3 LDG.E R49, desc[UR46][R2.64] ;  /* 0x0000002e02313981 */ /* 0x020564000c1e1900 */
[----:B-12---:R-:W-:Y:S02]  /*5980*/  @!P3 IMAD.U32 R49, RZ, RZ, UR4 ;  /* 0x00000004ff31be24 */ /* 0x006fe4000f8e00ff */
.L_x_95:
[----:B------:R-:W-:Y:S05]  /*5990*/  @!P4 BRA `(.L_x_96) ;  /* 0x000000000020c947 */ /* 0x000fea0003800000 */
[----:B------:R-:W-:Y:S04]  /*59a0*/  ISETP.NE.U32.AND P3, PT, R88, RZ, PT ;  /* 0x000000ff5800720c */ /* 0x000fe80003f65070 */
[----:B------:R-:W-:Y:S11]  /*59b0*/  ISETP.NE.AND.EX P3, PT, R89, RZ, PT, P3 ;  /* 0x000000ff5900720c */ /* 0x000ff60003f65330 */
[----:B------:R-:W-:Y:S02]  /*59c0*/  @!UPT UIADD3 URZ, UPT, UPT, URZ, URZ, URZ ;  /* 0x000000fffffff290 */ /* 0x000fe4000fffe0ff */
[----:B------:R-:W1:Y:S01]  /*59d0*/  @P3 LDC.64 R2, c[0x0][0x8a8] ;  /* 0x00022a00ff023b82 */ /* 0x000e620000000a00 */
[----:B------:R-:W-:Y:S04]  /*59e0*/  @P3 IMAD R0, R90, UR36, RZ ;  /* 0x000000245a003c24 */ /* 0x000fe8000f8e02ff */
[----:B-1----:R-:W-:Y:S05]  /*59f0*/  @P3 IMAD.WIDE R2, R0, 0x4, R2 ;  /* 0x0000000400023825 */ /* 0x002fea00078e0202 */
[----:B-----5:R1:W5:Y:S02]  /*5a00*/  @P3 LDG.E R47, desc[UR46][R2.64] ;  /* 0x0000002e022f3981 */ /* 0x020364000c1e1900 */
[----:B-1----:R-:W2:Y:S02]  /*5a10*/  @!P3 LDC R47, c[0x0][0x8a0] ;  /* 0x00022800ff2fbb82 */ /* 0x002ea40000000800 */
.L_x_96:
[----:B-----5:R-:W-:Y:S01]  /*5a20*/  FSETP.NEU.AND P4, PT, R49, RZ, PT ;  /* 0x000000ff3100720b */ /* 0x020fe20003f8d000 */
[----:B------:R-:W-:Y:S01]  /*5a30*/  BSSY B1, `(.L_x_97) ;  /* 0x0000042000017945 */ /* 0x000fe20003800000 */
[----:B------:R-:W-:Y:S01]  /*5a40*/  SEL R5, RZ, 0xffffffff, P2 ;  /* 0xffffffffff057807 */ /* 0x000fe20001000000 */
[----:B------:R-:W-:Y:S01]  /*5a50*/  IMAD.MOV.U32 R115, RZ, RZ, 0x1 ;  /* 0x00000001ff737424 */ /* 0x000fe200078e00ff */
[----:B------:R-:W-:Y:S02]  /*5a60*/  LOP3.LUT P3, RZ, R96, 0xff, RZ, 0xc0, !PT ;  /* 0x000000ff60ff7812 */ /* 0x000fe4000786c0ff */
[----:B------:R-:W-:Y:S02]  /*5a70*/  CS2R R86, SRZ ;  /* 0x0000000000567805 */ /* 0x000fe4000001ff00 */
[----:B------:R-:W-:Y:S02]  /*5a80*/  @P1 SEL R0, RZ, 0xffffffff, P4 ;  /* 0xffffffffff001807 */ /* 0x000fe40002000000 */
[----:B------:R-:W-:Y:S02]  /*5a90*/  CS2R R84, SRZ ;  /* 0x0000000000547805 */ /* 0x000fe4000001ff00 */
[----:B------:R-:W-:Y:S02]  /*5aa0*/  LEA R2, R105, UR49, 0x3 ;  /* 0x0000003169027c11 */ /* 0x000fe4000f8e18ff */
[----:B------:R-:W-:Y:S02]  /*5ab0*/  CS2R R82, SRZ ;  /* 0x0000000000527805 */ /* 0x000fe4000001ff00 */
[----:B------:R-:W-:Y:S02]  /*5ac0*/  @P0 SEL R0, R5, R0, !P3 ;  /* 0x0000000005000207 */ /* 0x000fe40005800000 */
[----:B------:R-:W-:Y:S02]  /*5ad0*/  CS2R R80, SRZ ;  /* 0x0000000000507805 */ /* 0x000fe4000001ff00 */
[----:B------:R-:W-:Y:S02]  /*5ae0*/  LEA R113, R45, UR49, 0x3 ;  /* 0x000000312d717c11 */ /* 0x000fe4000f8e18ff */
[----:B------:R-:W-:Y:S02]  /*5af0*/  @P1 LOP3.LUT R0, R0, 0x1, RZ, 0xc0, !PT ;  /* 0x0000000100001812 */ /* 0x000fe400078ec0ff */
[----:B------:R-:W-:Y:S02]  /*5b00*/  SHF.L.U32 R3, R107, 0x1f, RZ ;  /* 0x0000001f6b037819 */ /* 0x000fe400000006ff */
[----:B------:R-:W-:Y:S02]  /*5b10*/  ISETP.NE.U32.OR P6, PT, R0, 0x1, !P1 ;  /* 0x000000010000780c */ /* 0x000fe40004fc5470 */
[----:B------:R-:W-:Y:S02]  /*5b20*/  PLOP3.LUT P2, PT, PT, PT, UP1, 0x80, 0x8 ;  /* 0x000000000008781c */ /* 0x000fe40003f4f018 */
[----:B------:R-:W-:Y:S02]  /*5b30*/  LEA.HI R48, R45, R45, RZ, 0x1 ;  /* 0x0000002d2d307211 */ /* 0x000fe400078f08ff */
[----:B------:R-:W-:Y:S02]  /*5b40*/  SEL R4, RZ, 0xffffffff, P4 ;  /* 0xffffffffff047807 */ /* 0x000fe40002000000 */
[----:B------:R-:W-:Y:S05]  /*5b50*/  P2R R118, PR, RZ, 0x40 ;  /* 0x00000040ff767803 */ /* 0x000fea0000000000 */
[----:B------:R-:W-:Y:S02]  /*5b60*/  @P6 SHF.L.U32 R0, R104, 0x1f, RZ ;  /* 0x0000001f68006819 */ /* 0x000fe400000006ff */
[----:B------:R-:W-:Y:S02]  /*5b70*/  @P2 SEL R4, R5, R4, !P3 ;  /* 0x0000000405042207 */ /* 0x000fe40005800000 */
[----:B------:R1:W3:Y:S02]  /*5b80*/  @P6 SYNCS.PHASECHK.TRANS64.TRYWAIT P1, [R2+URZ+0xa0], R0 ;  /* 0x0000a000020065a7 */ /* 0x0002e400080211ff */
[----:B------:R-:W-:Y:S04]  /*5b90*/  LOP3.LUT R4, R4, 0x1, RZ, 0xc0, !PT ;  /* 0x0000000104047812 */ /* 0x000fe800078ec0ff */
[----:B------:R-:W-:Y:S04]  /*5ba0*/  ISETP.NE.U32.AND P5, PT, R4, 0x1, PT ;  /* 0x000000010400780c */ /* 0x000fe80003fa5070 */
[----:B------:R-:W-:Y:S01]  /*5bb0*/  P2R R116, PR, RZ, 0x20 ;  /* 0x00000020ff747803 */ /* 0x000fe20000000000 */
[----:B------:R4:W2:Y:S01]  /*5bc0*/  SYNCS.PHASECHK.TRANS64.TRYWAIT P0, [R113+URZ+0x110], R3 ;  /* 0x00011003710075a7 */ /* 0x0008a200080011ff */
[C---:B-1----:R-:W-:Y:S01]  /*5bd0*/  IMAD.SHL.U32 R0, R48.reuse, 0x80, RZ ;  /* 0x0000008030007824 */ /* 0x042fe200078e00ff */
[----:B------:R-:W-:Y:S04]  /*5be0*/  LOP3.LUT R48, R48, 0xffe, RZ, 0xc0, !PT ;  /* 0x00000ffe30307812 */ /* 0x000fe800078ec0ff */
[----:B------:R-:W-:Y:S01]  /*5bf0*/  LOP3.LUT R0, R0, 0xffffff00, RZ, 0xc0, !PT ;  /* 0xffffff0000007812 */ /* 0x000fe200078ec0ff */
[----:B------:R-:W-:Y:S04]  /*5c00*/  IMAD.IADD R48, R45, 0x1, -R48 ;  /* 0x000000012d307824 */ /* 0x000fe800078e0a30 */
[----:B------:R-:W-:Y:S04]  /*5c10*/  IMAD.IADD R0, R46, 0x1, R0 ;  /* 0x000000012e007824 */ /* 0x000fe800078e0200 */
[----:B------:R-:W-:Y:S01]  /*5c20*/  IMAD R48, R48, 0x100000, R0 ;  /* 0x0010000030307824 */ /* 0x000fe200078e0200 */
[----:B---3--:R-:W-:Y:S01]  /*5c30*/  @P6 SEL R115, RZ, 0x1, !P1 ;  /* 0x00000001ff736807 */ /* 0x008fe20004800000 */
[----:B----4-:R-:W-:Y:S06]  /*5c40*/  @!P6 BRA `(.L_x_98) ;  /* 0x000000000080e947 */ /* 0x010fec0003800000 */
[----:B------:R-:W-:Y:S01]  /*5c50*/  @P5 IMAD R5, R105, 0x1000, R100 ;  /* 0x0000100069055824 */ /* 0x000fe200078e0264 */
[----:B------:R-:W-:Y:S01]  /*5c60*/  ISETP.NE.AND P1, PT, R115, RZ, PT ;  /* 0x000000ff7300720c */ /* 0x000fe20003f25270 */
[----:B------:R-:W-:Y:S01]  /*5c70*/  BSSY B0, `(.L_x_99) ;  /* 0x000000b000007945 */ /* 0x000fe20003800000 */
[----:B------:R-:W-:Y:S01]  /*5c80*/  CS2R R82, SRZ ;  /* 0x0000000000527805 */ /* 0x000fe2000001ff00 */
[----:B------:R-:W-:Y:S01]  /*5c90*/  @P5 VIADD R4, R5, UR49 ;  /* 0x0000003105045c36 */ /* 0x000fe20008000000 */
[----:B------:R-:W-:Y:S02]  /*5ca0*/  CS2R R80, SRZ ;  /* 0x0000000000507805 */ /* 0x000fe4000001ff00 */
[----:B------:R-:W-:Y:S02]  /*5cb0*/  CS2R R86, SRZ ;  /* 0x0000000000567805 */ /* 0x000fe4000001ff00 */
[----:B------:R-:W-:Y:S01]  /*5cc0*/  CS2R R84, SRZ ;  /* 0x0000000000547805 */ /* 0x000fe2000001ff00 */
[----:B------:R-:W-:Y:S04]  /*5cd0*/  @P5 IMAD R4, R108, -0x10, R4 ;  /* 0xfffffff06c045824 */ /* 0x000fe800078e0204 */
[----:B------:R-:W-:Y:S05]  /*5ce0*/  @P1 BRA `(.L_x_100) ;  /* 0x00000000000c1947 */ /* 0x000fea0003800000 */
[----:B------:R-:W-:Y:S04]  /*5cf0*/  SHF.L.U32 R0, R104, 0x1f, RZ ;  /* 0x0000001f68007819 */ /* 0x000fe800000006ff */
[----:B------:R-:W1:Y:S02]  /*5d00*/  SYNCS.PHASECHK.TRANS64.TRYWAIT P1, [R2+URZ+0xa0], R0 ;  /* 0x0000a000020075a7 */ /* 0x000e6400080211ff */
[----:B-1----:R-:W-:Y:S05]  /*5d10*/  @!P1 BRA `(.L_x_101) ;  /* 0x0000004000a09947 */ /* 0x002fea0003800000 */
.L_x_100:
[----:B------:R-:W-:Y:S05]  /*5d20*/  BSYNC B0 ;  /* 0x0000000000007941 */ /* 0x000fea0003800000 */
.L_x_99:
[----:B------:R-:W-:Y:S01]  /*5d30*/  ISETP.NE.AND P1, PT, R116, RZ, PT ;  /* 0x000000ff7400720c */ /* 0x000fe20003f25270 */
[----:B-1----:R-:W-:Y:S02]  /*5d40*/  VIADD R2, R2, 0xc0 ;  /* 0x000000c002027836 */ /* 0x002fe40000000000 */
[----:B------:R-:W-:Y:S02]  /*5d50*/  IMAD.U32 R0, RZ, RZ, UR37 ;  /* 0x00000025ff007e24 */ /* 0x000fe4000f8e00ff */
[----:B------:R-:W-:Y:S03]  /*5d60*/  VIADD R105, R105, 0x1 ;  /* 0x0000000169697836 */ /* 0x000fe60000000000 */
[----:B------:R-:W-:Y:S05]  /*5d70*/  PRMT R0, R0, 0x654, R2 ;  /* 0x0000065400007816 */ /* 0x000fea0000000002 */
[----:B------:R1:W3:Y:S04]  /*5d80*/  @P1 LDS.128 R80, [R5+UR49+0x200] ;  /* 0x0002003105501984 */ /* 0x0002e80008000c00 */
[----:B------:R1:W4:Y:S01]  /*5d90*/  @P1 LDS.128 R84, [R4+0x210] ;  /* 0x0002100004541984 */ /* 0x0003220000000c00 */
[C---:B------:R-:W-:Y:S01]  /*5da0*/  ISETP.NE.AND P1, PT, R105.reuse, 0x4, PT ;  /* 0x000000046900780c */ /* 0x040fe20003f25270 */
[----:B------:R-:W-:Y:S01]  /*5db0*/  @!PT LDS RZ, [RZ] ;  /* 0x00000000fffff984 */ /* 0x000fe20000000800 */
[----:B------:R-:W-:Y:S01]  /*5dc0*/  @!PT LDS RZ, [RZ] ;  /* 0x00000000fffff984 */ /* 0x000fe20000000800 */
[----:B------:R-:W-:Y:S01]  /*5dd0*/  @!PT LDS RZ, [RZ] ;  /* 0x00000000fffff984 */ /* 0x000fe20000000800 */
[----:B------:R-:W-:Y:S01]  /*5de0*/  @!PT LDS RZ, [RZ] ;  /* 0x00000000fffff984 */ /* 0x000fe20000000800 */
[----:B------:R5:W-:Y:S06]  /*5df0*/  MEMBAR.ALL.CTA ;  /* 0x0000000000007992 */ /* 0x000bec0000008000 */
[----:B-----5:R-:W5:Y:S01]  /*5e00*/  FENCE.VIEW.ASYNC.S ;  /* 0x00000000000073c6 */ /* 0x020f620000000000 */
[----:B------:R-:W-:Y:S01]  /*5e10*/  SEL R105, R105, RZ, P1 ;  /* 0x000000ff69697207 */ /* 0x000fe20000800000 */
[----:B-----5:R5:W-:Y:S02]  /*5e20*/  SYNCS.ARRIVE.TRANS64.RED.A1T0 RZ, [R0+URZ], RZ ;  /* 0x000000ff00ff79a7 */ /* 0x020be400081004ff */
[----:B-----5:R-:W-:Y:S04]  /*5e30*/  SEL R0, RZ, 0x1, P1 ;  /* 0x00000001ff007807 */ /* 0x020fe80000800000 */
[----:B-1-3--:R-:W-:Y:S02]  /*5e40*/  LOP3.LUT R104, R104, R0, RZ, 0x3c, !PT ;  /* 0x0000000068687212 */ /* 0x00afe400078e3cff */
.L_x_98:
[----:B------:R-:W-:Y:S05]  /*5e50*/  BSYNC B1 ;  /* 0x0000000000017941 */ /* 0x000fea0003800000 */
.L_x_97:
[----:B------:R-:W-:Y:S04]  /*5e60*/  SHF.R.U32.HI R0, RZ, 0x15, R48 ;  /* 0x00000015ff007819 */ /* 0x000fe80000011630 */
[----:B------:R-:W-:Y:S01]  /*5e70*/  LOP3.LUT P1, RZ, R0, 0x3, R101, 0x48, !PT ;  /* 0x0000000300ff7812 */ /* 0x000fe20007824865 */
[----:B------:R-:W-:Y:S01]  /*5e80*/  @!UPT UIADD3 URZ, UPT, UPT, URZ, URZ, URZ ;  /* 0x000000fffffff290 */ /* 0x000fe2000fffe0ff */
[----:B--2---:R-:W-:Y:S11]  /*5e90*/  @P0 BRA `(.L_x_102) ;  /* 0x0000000000080947 */ /* 0x004ff60003800000 */
[----:B------:R-:W1:Y:S02]  /*5ea0*/  SYNCS.PHASECHK.TRANS64.TRYWAIT P0, [R113+URZ+0x110], R3 ;  /* 0x00011003710075a7 */ /* 0x000e6400080011ff */
[----:B-1----:R-:W-:Y:S05]  /*5eb0*/  @!P0 BRA `(.L_x_103) ;  /* 0x00000040004c8947 */ /* 0x002fea0003800000 */
.L_x_102:
[----:B------:R-:W-:Y:S05]  /*5ec0*/  @!P1 BRA `(.L_x_104) ;  /* 0x0000000000409947 */ /* 0x000fea0003800000 */
[----:B------:R-:W2:Y:S01]  /*5ed0*/  LDCU.64 UR8, c[0x4][0x78] ;  /* 0x01000f00ff0877ac */ /* 0x000ea20008000a00 */
[----:B-1----:R-:W-:Y:S01]  /*5ee0*/  MOV R3, 0x0 ;  /* 0x0000000000037802 */ /* 0x002fe20000000f00 */
[----:B------:R-:W-:Y:S02]  /*5ef0*/  HFMA2 R12, -RZ, RZ, 0, 5.9604644775390625e-08 ;  /* 0x00000001ff0c7431 */ /* 0x000fe400000001ff */
[----:B------:R-:W-:Y:S02]  /*5f00*/  IMAD.MOV.U32 R8, RZ, RZ, 0x192 ;  /* 0x00000192ff087424 */ /* 0x000fe400078e00ff */
[----:B------:R-:W-:Y:S01]  /*5f10*/  IMAD.MOV.U32 R13, RZ, RZ, RZ ;  /* 0x000000ffff0d7224 */ /* 0x000fe200078e00ff */
[----:B------:R-:W1:Y:S01]  /*5f20*/  LDCU.64 UR6, c[0x4][0x80] ;  /* 0x01001000ff0677ac */ /* 0x000e620008000a00 */
[----:B------:R-:W3:Y:S01]  /*5f30*/  LDC.64 R2, c[0x4][R3] ;  /* 0x0100000003027b82 */ /* 0x000ee20000000a00 */
[----:B------:R-:W5:Y:S01]  /*5f40*/  LDCU.64 UR4, c[0x4][0x18] ;  /* 0x01000300ff0477ac */ /* 0x000f620008000a00 */
[----:B--2---:R-:W-:Y:S01]  /*5f50*/  MOV R5, UR9 ;  /* 0x0000000900057c02 */ /* 0x004fe20008000f00 */
[----:B------:R-:W-:Y:S01]  /*5f60*/  IMAD.U32 R4, RZ, RZ, UR8 ;  /* 0x00000008ff047e24 */ /* 0x000fe2000f8e00ff */
[----:B-1----:R-:W-:Y:S01]  /*5f70*/  MOV R7, UR7 ;  /* 0x0000000700077c02 */ /* 0x002fe20008000f00 */
[----:B------:R-:W-:Y:S01]  /*5f80*/  IMAD.U32 R6, RZ, RZ, UR6 ;  /* 0x00000006ff067e24 */ /* 0x000fe2000f8e00ff */
[----:B-----5:R-:W-:Y:S01]  /*5f90*/  MOV R11, UR5 ;  /* 0x00000005000b7c02 */ /* 0x020fe20008000f00 */
[----:B------:R-:W-:Y:S02]  /*5fa0*/  IMAD.U32 R10, RZ, RZ, UR4 ;  /* 0x00000004ff0a7e24 */ /* 0x000fe4000f8e00ff */
[----:B------:R-:W-:Y:S07]  /*5fb0*/  LEPC R20, `(.L_x_104) ;  /* 0x000000001014794e */ /* 0x000fee0000000000 */
[----:B---34-:R-:W-:Y:S05]  /*5fc0*/  CALL.ABS.NOINC R2 ;  /* 0x0000000002007343 */ /* 0x018fea0003c00000 */
.L_x_104:
[----:B------:R-:W-:Y:S01]  /*5fd0*/  F2FP.F16.E4M3.UNPACK_B R4, R81 ;  /* 0x00000051ff04723e */ /* 0x000fe200020006ff */
[----:B------:R-:W-:Y:S05]  /*5fe0*/  WARPSYNC.ALL ;  /* 0x0000000000007948 */ /* 0x000fea0003800000 */
[----:B------:R-:W-:Y:S01]  /*5ff0*/  R2UR UR4, R48 ;  /* 0x00000000300472ca */ /* 0x000fe200000e0000 */
[--C-:B------:R-:W-:Y:S01]  /*6000*/  HADD2.F32 R53, -RZ, R4.reuse.H0_H0 ;  /* 0x20000004ff357230 */ /* 0x100fe20000004100 */
[-C--:B-1----:R-:W-:Y:S01]  /*6010*/  F2FP.F16.E4M3.UNPACK_B R3, R80.reuse ;  /* 0x00000050ff03723e */ /* 0x082fe200020006ff */
[----:B------:R-:W-:Y:S01]  /*6020*/  HADD2.F32 R54, -RZ, R4.H1_H1 ;  /* 0x30000004ff367230 */ /* 0x000fe20000004100 */
[----:B------:R-:W-:Y:S01]  /*6030*/  F2FP.F16.E4M3.UNPACK_B R0, R80.H1 ;  /* 0x00000050ff00723e */ /* 0x000fe200030006ff */
[----:B------:R-:W-:Y:S01]  /*6040*/  BSSY.RECONVERGENT B0, `(.L_x_105) ;  /* 0x0000099000007945 */ /* 0x000fe20003800200 */
[----:B------:R-:W-:Y:S01]  /*6050*/  F2FP.F16.E4M3.UNPACK_B R64, R83.H1 ;  /* 0x00000053ff40723e */ /* 0x000fe200030006ff */
[--C-:B------:R-:W-:Y:S01]  /*6060*/  HADD2.F32 R2, -RZ, R3.reuse.H0_H0 ;  /* 0x20000003ff027230 */ /* 0x100fe20000004100 */
[----:B----4-:R-:W-:Y:S01]  /*6070*/  F2FP.F16.E4M3.UNPACK_B R74, R86 ;  /* 0x00000056ff4a723e */ /* 0x010fe200020006ff */
[----:B------:R-:W-:Y:S01]  /*6080*/  HADD2.F32 R50, -RZ, R3.H1_H1 ;  /* 0x30000003ff327230 */ /* 0x000fe20000004100 */
[----:B------:R-:W-:Y:S01]  /*6090*/  F2FP.F16.E4M3.UNPACK_B R3, R81.H1 ;  /* 0x00000051ff03723e */ /* 0x000fe200030006ff */
[--C-:B------:R-:W-:Y:S01]  /*60a0*/  HADD2.F32 R51, -RZ, R0.reuse.H0_H0 ;  /* 0x20000000ff337230 */ /* 0x100fe20000004100 */
[----:B------:R-:W-:Y:S01]  /*60b0*/  IADD3 R114, PT, PT, R100, UR49, RZ ;  /* 0x0000003164727c10 */ /* 0x000fe2000fffe0ff */
[----:B------:R-:W-:Y:S01]  /*60c0*/  HADD2.F32 R52, -RZ, R0.H1_H1 ;  /* 0x30000000ff347230 */ /* 0x000fe20000004100 */
[----:B------:R-:W-:Y:S01]  /*60d0*/  LDTM.16dp32bit_t0_t15.x32 R4, tmem[UR4] ;  /* 0x00000004000479ee */ /* 0x000fe20008a80000 */
[----:B------:R-:W1:Y:S01]  /*60e0*/  LDTM.16dp32bit_t16_t31.x32 R4, tmem[UR4+0x20] ;  /* 0x00002004000479ee */ /* 0x000e620008aa0000 */
[-C--:B------:R-:W-:Y:S01]  /*60f0*/  F2FP.F16.E4M3.UNPACK_B R0, R82.reuse ;  /* 0x00000052ff00723e */ /* 0x080fe200020006ff */
[--C-:B------:R-:W-:Y:S01]  /*6100*/  HADD2.F32 R55, -RZ, R3.reuse.H0_H0 ;  /* 0x20000003ff377230 */ /* 0x100fe20000004100 */
[----:B------:R-:W-:Y:S01]  /*6110*/  SHF.L.U32 R117, R102, 0x4, RZ ;  /* 0x0000000466757819 */ /* 0x000fe200000006ff */
[----:B------:R-:W-:Y:S01]  /*6120*/  HADD2.F32 R56, -RZ, R3.H1_H1 ;  /* 0x30000003ff387230 */ /* 0x000fe20000004100 */
[----:B------:R-:W-:Y:S01]  /*6130*/  F2FP.F16.E4M3.UNPACK_B R3, R82.H1 ;  /* 0x00000052ff03723e */ /* 0x000fe200030006ff */
[--C-:B------:R-:W-:Y:S01]  /*6140*/  HADD2.F32 R57, -RZ, R0.reuse.H0_H0 ;  /* 0x20000000ff397230 */ /* 0x100fe20000004100 */
[----:B------:R-:W-:Y:S01]  /*6150*/  IADD3 R114, PT, PT, R114, R117, RZ ;  /* 0x0000007572727210 */ /* 0x000fe20007ffe0ff */
[----:B------:R-:W-:Y:S01]  /*6160*/  HADD2.F32 R58, -RZ, R0.H1_H1 ;  /* 0x30000000ff3a7230 */ /* 0x000fe20000004100 */
[----:B------:R-:W-:Y:S01]  /*6170*/  F2FP.F16.E4M3.UNPACK_B R0, R83 ;  /* 0x00000053ff00723e */ /* 0x000fe200020006ff */
[--C-:B------:R-:W-:Y:S01]  /*6180*/  HADD2.F32 R59, -RZ, R3.reuse.H0_H0 ;  /* 0x20000003ff3b7230 */ /* 0x100fe20000004100 */
[----:B------:R-:W-:Y:S01]  /*6190*/  ISETP.NE.AND P0, PT, R110, RZ, PT ;  /* 0x000000ff6e00720c */ /* 0x000fe20003f05270 */
[----:B------:R-:W-:Y:S01]  /*61a0*/  HADD2.F32 R60, -RZ, R3.H1_H1 ;  /* 0x30000003ff3c7230 */ /* 0x000fe20000004100 */
[-C--:B------:R-:W-:Y:S01]  /*61b0*/  F2FP.F16.E4M3.UNPACK_B R3, R84.reuse ;  /* 0x00000054ff03723e */ /* 0x080fe200020006ff */
[--C-:B------:R-:W-:Y:S01]  /*61c0*/  HADD2.F32 R61, -RZ, R0.reuse.H0_H0 ;  /* 0x20000000ff3d7230 */ /* 0x100fe20000004100 */
[----:B------:R-:W-:Y:S01]  /*61d0*/  ISETP.NE.AND P6, PT, R118, RZ, PT ;  /* 0x000000ff7600720c */ /* 0x000fe20003fc5270 */
[----:B------:R-:W-:Y:S01]  /*61e0*/  HADD2.F32 R62, -RZ, R0.H1_H1 ;  /* 0x30000000ff3e7230 */ /* 0x000fe20000004100 */
[----:B------:R-:W-:Y:S01]  /*61f0*/  F2FP.F16.E4M3.UNPACK_B R0, R84.H1 ;  /* 0x00000054ff00723e */ /* 0x000fe200030006ff */
[--C-:B------:R-:W-:Y:S02]  /*6200*/  HADD2.F32 R65, -RZ, R3.reuse.H0_H0 ;  /* 0x20000003ff417230 */ /* 0x100fe40000004100 */
[----:B------:R-:W-:Y:S01]  /*6210*/  HADD2.F32 R66, -RZ, R3.H1_H1 ;  /* 0x30000003ff427230 */ /* 0x000fe20000004100 */
[-C--:B------:R-:W-:Y:S01]  /*6220*/  F2FP.F16.E4M3.UNPACK_B R3, R85.reuse ;  /* 0x00000055ff03723e */ /* 0x080fe200020006ff */
[--C-:B------:R-:W-:Y:S02]  /*6230*/  HADD2.F32 R67, -RZ, R0.reuse.H0_H0 ;  /* 0x20000000ff437230 */ /* 0x100fe40000004100 */
[----:B------:R-:W-:Y:S01]  /*6240*/  HADD2.F32 R68, -RZ, R0.H1_H1 ;  /* 0x30000000ff447230 */ /* 0x000fe20000004100 */
[----:B------:R-:W-:Y:S01]  /*6250*/  F2FP.F16.E4M3.UNPACK_B R0, R85.H1 ;  /* 0x00000055ff00723e */ /* 0x000fe200030006ff */
[--C-:B------:R-:W-:Y:S02]  /*6260*/  HADD2.F32 R69, -RZ, R3.reuse.H0_H0 ;  /* 0x20000003ff457230 */ /* 0x100fe40000004100 */
[C---:B-1----:R-:W-:Y:S01]  /*6270*/  FMUL R7, R47.reuse, R7 ;  /* 0x000000072f077220 */ /* 0x042fe20000400000 */
[----:B------:R-:W-:Y:S01]  /*6280*/  HADD2.F32 R70, -RZ, R3.H1_H1 ;  /* 0x30000003ff467230 */ /* 0x000fe20000004100 */
[----:B------:R-:W-:Y:S01]  /*6290*/  F2FP.F16.E4M3.UNPACK_B R3, R86.H1 ;  /* 0x00000056ff03723e */ /* 0x000fe200030006ff */
[--C-:B------:R-:W-:Y:S02]  /*62a0*/  HADD2.F32 R71, -RZ, R0.reuse.H0_H0 ;  /* 0x20000000ff477230 */ /* 0x100fe40000004100 */
[----:B------:R-:W-:Y:S02]  /*62b0*/  HADD2.F32 R72, -RZ, R0.H1_H1 ;  /* 0x30000000ff487230 */ /* 0x000fe40000004100 */
[----:B------:R-:W-:Y:S01]  /*62c0*/  FMUL R0, R47, R4 ;  /* 0x000000042f007220 */ /* 0x000fe20000400000 */
[--C-:B------:R-:W-:Y:S01]  /*62d0*/  HADD2.F32 R73, -RZ, R74.reuse.H0_H0 ;  /* 0x2000004aff497230 */ /* 0x100fe20000004100 */
[----:B------:R-:W-:Y:S01]  /*62e0*/  F2FP.F16.E4M3.UNPACK_B R4, R87 ;  /* 0x00000057ff04723e */ /* 0x000fe200020006ff */
[----:B------:R-:W-:Y:S02]  /*62f0*/  HADD2.F32 R74, -RZ, R74.H1_H1 ;  /* 0x3000004aff4a7230 */ /* 0x000fe40000004100 */
[----:B------:R-:W-:Y:S01]  /*6300*/  FFMA R0, R49, R2, R0 ;  /* 0x0000000231007223 */ /* 0x000fe20000000000 */
[----:B------:R-:W-:Y:S01]  /*6310*/  FMUL R2, R47, R5 ;  /* 0x000000052f027220 */ /* 0x000fe20000400000 */
[--C-:B------:R-:W-:Y:S01]  /*6320*/  HADD2.F32 R75, -RZ, R3.reuse.H0_H0 ;  /* 0x20000003ff4b7230 */ /* 0x100fe20000004100 */
[----:B------:R-:W-:Y:S01]  /*6330*/  F2FP.F16.E4M3.UNPACK_B R5, R87.H1 ;  /* 0x00000057ff05723e */ /* 0x000fe200030006ff */
[----:B------:R-:W-:Y:S02]  /*6340*/  HADD2.F32 R76, -RZ, R3.H1_H1 ;  /* 0x30000003ff4c7230 */ /* 0x000fe40000004100 */
[----:B------:R-:W-:Y:S01]  /*6350*/  FFMA R2, R49, R50, R2 ;  /* 0x0000003231027223 */ /* 0x000fe20000000002 */
[--C-:B------:R-:W-:Y:S02]  /*6360*/  HADD2.F32 R50, -RZ, R4.reuse.H0_H0 ;  /* 0x20000004ff327230 */ /* 0x100fe40000004100 */
[C---:B------:R-:W-:Y:S01]  /*6370*/  FMUL R3, R47.reuse, R6 ;  /* 0x000000062f037220 */ /* 0x040fe20000400000 */
[--C-:B------:R-:W-:Y:S02]  /*6380*/  HADD2.F32 R77, -RZ, R5.reuse.H1_H1 ;  /* 0x30000005ff4d7230 */ /* 0x100fe40000004100 */
[C---:B------:R-:W-:Y:S01]  /*6390*/  FMUL R6, R47.reuse, R11 ;  /* 0x0000000b2f067220 */ /* 0x040fe20000400000 */
[----:B------:R-:W-:Y:S01]  /*63a0*/  FMUL R11, R47, R16 ;  /* 0x000000102f0b7220 */ /* 0x000fe20000400000 */
[C---:B------:R-:W-:Y:S01]  /*63b0*/  FFMA R3, R49.reuse, R51, R3 ;  /* 0x0000003331037223 */ /* 0x040fe20000000003 */
[----:B------:R-:W-:Y:S01]  /*63c0*/  FFMA R7, R49, R52, R7 ;  /* 0x0000003431077223 */ /* 0x000fe20000000007 */
[----:B------:R-:W-:Y:S02]  /*63d0*/  HADD2.F32 R51, -RZ, R4.H1_H1 ;  /* 0x30000004ff337230 */ /* 0x000fe40000004100 */
[C---:B------:R-:W-:Y:S01]  /*63e0*/  FMUL R4, R47.reuse, R9 ;  /* 0x000000092f047220 */ /* 0x040fe20000400000 */
[----:B------:R-:W-:Y:S02]  /*63f0*/  HADD2.F32 R52, -RZ, R5.H0_H0 ;  /* 0x20000005ff347230 */ /* 0x000fe40000004100 */
[----:B------:R-:W-:Y:S01]  /*6400*/  FMUL R16, R47, R21 ;  /* 0x000000152f107220 */ /* 0x000fe20000400000 */
[----:B------:R-:W-:Y:S01]  /*6410*/  F2FP.SATFINITE.E4M3.F32.PACK_AB_MERGE_C R78, R7, R3, RZ ;  /* 0x00000003074e723e */ /* 0x000fe200048070ff */
[C---:B------:R-:W-:Y:S01]  /*6420*/  FMUL R3, R47.reuse, R8 ;  /* 0x000000082f037220 */ /* 0x040fe20000400000 */
[C---:B------:R-:W-:Y:S01]  /*6430*/  FMUL R7, R47.reuse, R12 ;  /* 0x0000000c2f077220 */ /* 0x040fe20000400000 */
[C---:B------:R-:W-:Y:S01]  /*6440*/  FMUL R8, R47.reuse, R13 ;  /* 0x0000000d2f087220 */ /* 0x040fe20000400000 */
[----:B------:R-:W-:Y:S01]  /*6450*/  FMUL R12, R47, R17 ;  /* 0x000000112f0c7220 */ /* 0x000fe20000400000 */
[C---:B------:R-:W-:Y:S01]  /*6460*/  FFMA R3, R49.reuse, R53, R3 ;  /* 0x0000003531037223 */ /* 0x040fe20000000003 */
[----:B------:R-:W-:Y:S01]  /*6470*/  FFMA R4, R49, R54, R4 ;  /* 0x0000003631047223 */ /* 0x000fe20000000004 */
[C---:B------:R-:W-:Y:S01]  /*6480*/  FMUL R5, R47.reuse, R10 ;  /* 0x0000000a2f057220 */ /* 0x040fe20000400000 */
[C---:B------:R-:W-:Y:S01]  /*6490*/  FMUL R9, R47.reuse, R14 ;  /* 0x0000000e2f097220 */ /* 0x040fe20000400000 */
[C---:B------:R-:W-:Y:S01]  /*64a0*/  FMUL R10, R47.reuse, R15 ;  /* 0x0000000f2f0a7220 */ /* 0x040fe20000400000 */
[----:B------:R-:W-:Y:S01]  /*64b0*/  FMUL R15, R47, R20 ;  /* 0x000000142f0f7220 */ /* 0x000fe20000400000 */
[C---:B------:R-:W-:Y:S01]  /*64c0*/  FFMA R5, R49.reuse, R55, R5 ;  /* 0x0000003731057223 */ /* 0x040fe20000000005 */
[C---:B------:R-:W-:Y:S01]  /*64d0*/  FFMA R6, R49.reuse, R56, R6 ;  /* 0x0000003831067223 */ /* 0x040fe20000000006 */
[C---:B------:R-:W-:Y:S01]  /*64e0*/  FFMA R7, R49.reuse, R57, R7 ;  /* 0x0000003931077223 */ /* 0x040fe20000000007 */
[C---:B------:R-:W-:Y:S01]  /*64f0*/  FFMA R8, R49.reuse, R58, R8 ;  /* 0x0000003a31087223 */ /* 0x040fe20000000008 */
[--C-:B------:R-:W-:Y:S02]  /*6500*/  HADD2.F32 R63, -RZ, R64.reuse.H0_H0 ;  /* 0x20000040ff3f7230 */ /* 0x100fe40000004100 */
[C---:B------:R-:W-:Y:S01]  /*6510*/  FFMA R9, R49.reuse, R59, R9 ;  /* 0x0000003b31097223 */ /* 0x040fe20000000009 */
[----:B------:R-:W-:Y:S01]  /*6520*/  F2FP.SATFINITE.E4M3.F32.PACK_AB_MERGE_C R5, R6, R5, RZ ;  /* 0x000000050605723e */ /* 0x000fe200048070ff */
[C---:B------:R-:W-:Y:S01]  /*6530*/  FFMA R10, R49.reuse, R60, R10 ;  /* 0x0000003c310a7223 */ /* 0x040fe2000000000a */
[C---:B------:R-:W-:Y:S01]  /*6540*/  FFMA R11, R49.reuse, R61, R11 ;  /* 0x0000003d310b7223 */ /* 0x040fe2000000000b */
[----:B------:R-:W-:Y:S01]  /*6550*/  FFMA R12, R49, R62, R12 ;  /* 0x0000003e310c7223 */ /* 0x000fe2000000000c */
[C---:B------:R-:W-:Y:S01]  /*6560*/  FMUL R20, R47.reuse, R25 ;  /* 0x000000192f147220 */ /* 0x040fe20000400000 */
[C---:B------:R-:W-:Y:S01]  /*6570*/  FMUL R25, R47.reuse, R30 ;  /* 0x0000001e2f197220 */ /* 0x040fe20000400000 */
[C---:B------:R-:W-:Y:S01]  /*6580*/  FMUL R30, R47.reuse, R35 ;  /* 0x000000232f1e7220 */ /* 0x040fe20000400000 */
[----:B------:R-:W-:Y:S01]  /*6590*/  F2FP.SATFINITE.E4M3.F32.PACK_AB_MERGE_C R9, R10, R9, RZ ;  /* 0x000000090a09723e */ /* 0x000fe200048070ff */
[----:B------:R-:W-:Y:S02]  /*65a0*/  HADD2.F32 R64, -RZ, R64.H1_H1 ;  /* 0x30000040ff407230 */ /* 0x000fe40000004100 */
[C---:B------:R-:W-:Y:S01]  /*65b0*/  FMUL R13, R47.reuse, R18 ;  /* 0x000000122f0d7220 */ /* 0x040fe20000400000 */
[C---:B------:R-:W-:Y:S01]  /*65c0*/  FMUL R14, R47.reuse, R19 ;  /* 0x000000132f0e7220 */ /* 0x040fe20000400000 */
[C---:B------:R-:W-:Y:S01]  /*65d0*/  FMUL R17, R47.reuse, R22 ;  /* 0x000000162f117220 */ /* 0x040fe20000400000 */
[----:B------:R-:W-:Y:S01]  /*65e0*/  FMUL R18, R47, R23 ;  /* 0x000000172f127220 */ /* 0x000fe20000400000 */
[C---:B------:R-:W-:Y:S01]  /*65f0*/  FFMA R13, R49.reuse, R63, R13 ;  /* 0x0000003f310d7223 */ /* 0x040fe2000000000d */
[C---:B------:R-:W-:Y:S01]  /*6600*/  FFMA R14, R49.reuse, R64, R14 ;  /* 0x00000040310e7223 */ /* 0x040fe2000000000e */
[----:B------:R-:W-:Y:S01]  /*6610*/  FFMA R15, R49, R65, R15 ;  /* 0x00000041310f7223 */ /* 0x000fe2000000000f */
[----:B------:R-:W-:Y:S01]  /*6620*/  FMUL R19, R47, R24 ;  /* 0x000000182f137220 */ /* 0x000fe20000400000 */
[C---:B------:R-:W-:Y:S01]  /*6630*/  FFMA R16, R49.reuse, R66, R16 ;  /* 0x0000004231107223 */ /* 0x040fe20000000010 */
[----:B------:R-:W-:Y:S01]  /*6640*/  FFMA R17, R49, R67, R17 ;  /* 0x0000004331117223 */ /* 0x000fe20000000011 */
[----:B------:R-:W-:Y:S01]  /*6650*/  F2FP.SATFINITE.E4M3.F32.PACK_AB_MERGE_C R13, R14, R13, RZ ;  /* 0x0000000d0e0d723e */ /* 0x000fe200048070ff */
[C---:B------:R-:W-:Y:S01]  /*6660*/  FMUL R21, R47.reuse, R26 ;  /* 0x0000001a2f157220 */ /* 0x040fe20000400000 */
[----:B------:R-:W-:Y:S01]  /*6670*/  FMUL R22, R47, R27 ;  /* 0x0000001b2f167220 */ /* 0x000fe20000400000 */
[C---:B------:R-:W-:Y:S01]  /*6680*/  FFMA R18, R49.reuse, R68, R18 ;  /* 0x0000004431127223 */ /* 0x040fe20000000012 */
[----:B------:R-:W-:Y:S01]  /*6690*/  FFMA R19, R49, R69, R19 ;  /* 0x0000004531137223 */ /* 0x000fe20000000013 */
[----:B------:R-:W-:Y:S01]  /*66a0*/  FMUL R23, R47, R28 ;  /* 0x0000001c2f177220 */ /* 0x000fe20000400000 */
[----:B------:R-:W-:Y:S01]  /*66b0*/  FFMA R20, R49, R70, R20 ;  /* 0x0000004631147223 */ /* 0x000fe20000000014 */
[----:B------:R-:W-:Y:S01]  /*66c0*/  FMUL R24, R47, R29 ;  /* 0x0000001d2f187220 */ /* 0x000fe20000400000 */
[C---:B------:R-:W-:Y:S01]  /*66d0*/  FFMA R21, R49.reuse, R71, R21 ;  /* 0x0000004731157223 */ /* 0x040fe20000000015 */
[----:B------:R-:W-:Y:S01]  /*66e0*/  FFMA R22, R49, R72, R22 ;  /* 0x0000004831167223 */ /* 0x000fe20000000016 */
[C---:B------:R-:W-:Y:S01]  /*66f0*/  FMUL R26, R47.reuse, R31 ;  /* 0x0000001f2f1a7220 */ /* 0x040fe20000400000 */
[----:B------:R-:W-:Y:S01]  /*6700*/  FMUL R27, R47, R32 ;  /* 0x000000202f1b7220 */ /* 0x000fe20000400000 */
[----:B------:R-:W-:Y:S01]  /*6710*/  FFMA R23, R49, R73, R23 ;  /* 0x0000004931177223 */ /* 0x000fe20000000017 */
[----:B------:R-:W-:Y:S01]  /*6720*/  FMUL R28, R47, R33 ;  /* 0x000000212f1c7220 */ /* 0x000fe20000400000 */
[----:B------:R-:W-:Y:S01]  /*6730*/  FFMA R24, R49, R74, R24 ;  /* 0x0000004a31187223 */ /* 0x000fe20000000018 */
[----:B------:R-:W-:Y:S01]  /*6740*/  FMUL R29, R47, R34 ;  /* 0x000000222f1d7220 */ /* 0x000fe20000400000 */
[C---:B------:R-:W-:Y:S01]  /*6750*/  FFMA R25, R49.reuse, R75, R25 ;  /* 0x0000004b31197223 */ /* 0x040fe20000000019 */
[C---:B------:R-:W-:Y:S01]  /*6760*/  FFMA R26, R49.reuse, R76, R26 ;  /* 0x0000004c311a7223 */ /* 0x040fe2000000001a */
[C---:B------:R-:W-:Y:S01]  /*6770*/  FFMA R27, R49.reuse, R50, R27 ;  /* 0x00000032311b7223 */ /* 0x040fe2000000001b */
[C---:B------:R-:W-:Y:S01]  /*6780*/  FFMA R28, R49.reuse, R51, R28 ;  /* 0x00000033311c7223 */ /* 0x040fe2000000001c */
[----:B------:R-:W-:Y:S01]  /*6790*/  F2FP.SATFINITE.E4M3.F32.PACK_AB_MERGE_C R17, R18, R17, RZ ;  /* 0x000000111211723e */ /* 0x000fe200048070ff */
[C---:B------:R-:W-:Y:S01]  /*67a0*/  FFMA R29, R49.reuse, R52, R29 ;  /* 0x00000034311d7223 */ /* 0x040fe2000000001d */
[----:B------:R-:W-:Y:S01]  /*67b0*/  F2FP.SATFINITE.E4M3.F32.PACK_AB_MERGE_C R21, R22, R21, RZ ;  /* 0x000000151615723e */ /* 0x000fe200048070ff */
[----:B------:R-:W-:Y:S01]  /*67c0*/  FFMA R30, R49, R77, R30 ;  /* 0x0000004d311e7223 */ /* 0x000fe2000000001e */
[----:B------:R-:W-:Y:S02]  /*67d0*/  F2FP.SATFINITE.E4M3.F32.PACK_AB_MERGE_C R32, R2, R0, R78 ;  /* 0x000000000220723e */ /* 0x000fe4000480704e */
[----:B------:R-:W-:Y:S02]  /*67e0*/  F2FP.SATFINITE.E4M3.F32.PACK_AB_MERGE_C R33, R4, R3, R5 ;  /* 0x000000030421723e */ /* 0x000fe40004807005 */
[----:B------:R-:W-:Y:S02]  /*67f0*/  F2FP.SATFINITE.E4M3.F32.PACK_AB_MERGE_C R34, R8, R7, R9 ;  /* 0x000000070822723e */ /* 0x000fe40004807009 */
[----:B------:R-:W-:Y:S02]  /*6800*/  F2FP.SATFINITE.E4M3.F32.PACK_AB_MERGE_C R35, R12, R11, R13 ;  /* 0x0000000b0c23723e */ /* 0x000fe4000480700d */
[----:B------:R-:W-:Y:S02]  /*6810*/  F2FP.SATFINITE.E4M3.F32.PACK_AB_MERGE_C R16, R16, R15, R17 ;  /* 0x0000000f1010723e */ /* 0x000fe40004807011 */
[----:B------:R-:W-:Y:S01]  /*6820*/  F2FP.SATFINITE.E4M3.F32.PACK_AB_MERGE_C R17, R20, R19, R21 ;  /* 0x000000131411723e */ /* 0x000fe20004807015 */
[----:B------:R1:W-:Y:S01]  /*6830*/  STS.128 [R100+UR49+0x4200], R32 ;  /* 0x0042002064007988 */ /* 0x0003e20008000c31 */
[----:B------:R-:W-:Y:S02]  /*6840*/  F2FP.SATFINITE.E4M3.F32.PACK_AB_MERGE_C R18, R26, R25, RZ ;  /* 0x000000191a12723e */ /* 0x000fe400048070ff */
[----:B------:R-:W-:Y:S02]  /*6850*/  F2FP.SATFINITE.E4M3.F32.PACK_AB_MERGE_C R19, R30, R29, RZ ;  /* 0x0000001d1e13723e */ /* 0x000fe400048070ff */
[----:B------:R-:W-:Y:S02]  /*6860*/  F2FP.SATFINITE.E4M3.F32.PACK_AB_MERGE_C R18, R24, R23, R18 ;  /* 0x000000171812723e */ /* 0x000fe40004807012 */
[----:B------:R-:W-:Y:S02]  /*6870*/  F2FP.SATFINITE.E4M3.F32.PACK_AB_MERGE_C R19, R28, R27, R19 ;  /* 0x0000001b1c13723e */ /* 0x000fe40004807013 */
[----:B------:R-:W-:Y:S02]  /*6880*/  LEA R0, R105, UR49, 0x3 ;  /* 0x0000003169007c11 */ /* 0x000fe4000f8e18ff */
[----:B------:R-:W-:Y:S01]  /*6890*/  @P6 SHF.L.U32 R2, R104, 0x1f, RZ ;  /* 0x0000001f68026819 */ /* 0x000fe200000006ff */
[----:B------:R1:W-:Y:S01]  /*68a0*/  STS.128 [R114+0x4210], R16 ;  /* 0x0042101072007388 */ /* 0x0003e20000000c00 */
[----:B------:R-:W-:Y:S01]  /*68b0*/  @!PT LDS RZ, [RZ] ;  /* 0x00000000fffff984 */ /* 0x000fe20000000800 */
[----:B------:R-:W-:Y:S01]  /*68c0*/  @!PT LDS RZ, [RZ] ;  /* 0x00000000fffff984 */ /* 0x000fe20000000800 */
[----:B------:R-:W-:Y:S01]  /*68d0*/  @!PT LDS RZ, [RZ] ;  /* 0x00000000fffff984 */ /* 0x000fe20000000800 */
[----:B------:R-:W-:Y:S01]  /*68e0*/  @!PT LDS RZ, [RZ] ;  /* 0x00000000fffff984 */ /* 0x000fe20000000800 */
[----:B------:R2:W-:Y:S07]  /*68f0*/  MEMBAR.ALL.CTA ;  /* 0x0000000000007992 */ /* 0x0005ee0000008000 */
[----:B--2---:R-:W2:Y:S02]  /*6900*/  FENCE.VIEW.ASYNC.S ;  /* 0x00000000000073c6 */ /* 0x004ea40000000000 */
[----:B--2---:R-:W-:Y:S06]  /*6910*/  BAR.SYNC.DEFER_BLOCKING 0x1, 0x80 ;  /* 0x0042000000007b1d */ /* 0x004fec0000010000 */
[----:B------:R-:W-:Y:S05]  /*6920*/  @P0 BRA `(.L_x_106) ;  /* 0x0000000000280947 */ /* 0x000fea0003800000 */
[----:B------:R-:W-:Y:S02]  /*6930*/  UIADD3 UR4, UPT, UPT, UR49, 0x4200, URZ ;  /* 0x0000420031047890 */ /* 0x000fe4000fffe0ff */
[----:B------:R-:W-:Y:S01]  /*6940*/  UIADD3 UR6, UP0, UPT, UR52, 0x680, URZ ;  /* 0x0000068034067890 */ /* 0x000fe2000ff1e0ff */
[----:B------:R-:W-:Y:S03]  /*6950*/  UMOV UR43, UR36 ;  /* 0x00000024002b7c82 */ /* 0x000fe60008000000 */
[----:B------:R-:W-:Y:S01]  /*6960*/  MOV R109, UR4 ;  /* 0x00000004006d7c02 */ /* 0x000fe20008000f00 */
[----:B------:R-:W-:Y:S03]  /*6970*/  UIADD3.X UR7, UPT, UPT, URZ, UR53, URZ, UP0, !UPT ;  /* 0x00000035ff077290 */ /* 0x000fe600087fe4ff */
[----:B------:R-:W-:Y:S11]  /*6980*/  R2UR UR40, R109 ;  /* 0x000000006d2872ca */ /* 0x000ff600000e0000 */
[----:B------:R-:W-:Y:S02]  /*6990*/  @!UPT UIADD3 URZ, UPT, UPT, URZ, URZ, URZ ;  /* 0x000000fffffff290 */ /* 0x000fe4000fffe0ff */
[----:B------:R2:W-:Y:S01]  /*69a0*/  UTMASTG.3D [UR40], [UR6] ;  /* 0x00000028060073b5 */ /* 0x0005e20008010000 */
[----:B------:R0:W-:Y:S01]  /*69b0*/  UTMACMDFLUSH ;  /* 0x00000000000079b7 */ /* 0x0001e20000000000 */
[----:B--2---:R-:W-:Y:S04]  /*69c0*/  DEPBAR.LE SB0, 0x1 ;  /* 0x000080400000791a */ /* 0x004fe80000000000 */
.L_x_106:
[----:B------:R-:W-:Y:S05]  /*69d0*/  BSYNC.RECONVERGENT B0 ;  /* 0x0000000000007941 */ /* 0x000fea0003800200 */
.L_x_105:
[----:B------:R-:W-:Y:S06]  /*69e0*/  BAR.SYNC.DEFER_BLOCKING 0x1, 0x80 ;  /* 0x0042000000007b1d */ /* 0x000fec0000010000 */
[----:B------:R-:W2:Y:S01]  /*69f0*/  @P6 SYNCS.PHASECHK.TRANS64.TRYWAIT P0, [R0+URZ+0xa0], R2 ;  /* 0x0000a002000065a7 */ /* 0x000ea200080011ff */
[----:B------:R-:W-:Y:S01]  /*6a00*/  BSSY B1, `(.L_x_107) ;  /* 0x0000021000017945 */ /* 0x000fe20003800000 */
[----:B--2---:R-:W-:Y:S03]  /*6a10*/  @P6 SEL R115, RZ, 0x1, !P0 ;  /* 0x00000001ff736807 */ /* 0x004fe60004000000 */
[----:B------:R-:W-:Y:S05]  /*6a20*/  @!P6 BRA `(.L_x_108) ;  /* 0x000000000078e947 */ /* 0x000fea0003800000 */
[----:B------:R-:W-:Y:S01]  /*6a30*/  ISETP.NE.AND P1, PT, R116, RZ, PT ;  /* 0x000000ff7400720c */ /* 0x000fe20003f25270 */
[----:B------:R-:W-:Y:S01]  /*6a40*/  BSSY B0, `(.L_x_109) ;  /* 0x0000009000007945 */ /* 0x000fe20003800000 */
[----:B------:R-:W-:Y:S11]  /*6a50*/  ISETP.NE.AND P0, PT, R115, RZ, PT ;  /* 0x000000ff7300720c */ /* 0x000ff60003f05270 */
[----:B------:R-:W-:Y:S05]  /*6a60*/  @P1 IMAD R2, R105, 0x1000, R100 ;  /* 0x0000100069021824 */ /* 0x000fea00078e0264 */
[----:B------:R-:W-:Y:S05]  /*6a70*/  @P1 IADD3 R4, PT, PT, R2, UR49, RZ ;  /* 0x0000003102041c10 */ /* 0x000fea000fffe0ff */
[----:B------:R-:W-:Y:S01]  /*6a80*/  @P1 IMAD.IADD R4, R4, 0x1, R117 ;  /* 0x0000000104041824 */ /* 0x000fe200078e0275 */
[----:B------:R-:W-:Y:S06]  /*6a90*/  @P0 BRA `(.L_x_110) ;  /* 0x00000000000c0947 */ /* 0x000fec0003800000 */
[----:B------:R-:W-:Y:S04]  /*6aa0*/  SHF.L.U32 R3, R104, 0x1f, RZ ;  /* 0x0000001f68037819 */ /* 0x000fe800000006ff */
[----:B------:R-:W2:Y:S02]  /*6ab0*/  SYNCS.PHASECHK.TRANS64.TRYWAIT P0, [R0+URZ+0xa0], R3 ;  /* 0x0000a003000075a7 */ /* 0x000ea400080011ff */
[----:B--2---:R-:W-:Y:S05]  /*6ac0*/  @!P0 BRA `(.L_x_111) ;  /* 0x00000034005c8947 */ /* 0x004fea0003800000 */
.L_x_110:
[----:B------:R-:W-:Y:S05]  /*6ad0*/  BSYNC B0 ;  /* 0x0000000000007941 */ /* 0x000fea0003800000 */
.L_x_109:
[----:B------:R-:W-:Y:S01]  /*6ae0*/  ISETP.NE.AND P0, PT, R116, RZ, PT ;  /* 0x000000ff7400720c */ /* 0x000fe20003f05270 */
[----:B------:R-:W-:Y:S11]  /*6af0*/  VIADD R105, R105, 0x1 ;  /* 0x0000000169697836 */ /* 0x000ff60000000000 */
[----:B------:R-:W-:Y:S01]  /*6b00*/  @!UPT UIADD3 URZ, UPT, UPT, URZ, URZ, URZ ;  /* 0x000000fffffff290 */ /* 0x000fe2000fffe0ff */
[----:B------:R3:W4:Y:S04]  /*6b10*/  @P0 LDS.128 R80, [R2+UR49+0x200] ;  /* 0x0002003102500984 */ /* 0x0007280008000c00 */
[----:B------:R1:W1:Y:S01]  /*6b20*/  @P0 LDS.128 R84, [R4+0x210] ;  /* 0x0002100004540984 */ /* 0x0002620000000c00 */
        /* <DEDUP_REMOVED lines=8> */
[----:B---3--:R-:W-:Y:S02]  /*6bb0*/  VIADD R2, R0, 0xc0 ;  /* 0x000000c000027836 */ /* 0x008fe40000000000 */
[----:B--2---:R-:W-:Y:S05]  /*6bc0*/  IMAD.U32 R0, RZ, RZ, UR37 ;  /* 0x00000025ff007e24 */ /* 0x004fea000f8e00ff */
[----:B------:R-:W-:Y:S04]  /*6bd0*/  PRMT R0, R0, 0x654, R2 ;  /* 0x0000065400007816 */ /* 0x000fe80000000002 */
[----:B-----5:R2:W-:Y:S02]  /*6be0*/  SYNCS.ARRIVE.TRANS64.RED.A1T0 RZ, [R0+URZ], RZ ;  /* 0x000000ff00ff79a7 */ /* 0x0205e400081004ff */
[----:B--2---:R-:W-:Y:S04]  /*6bf0*/  SEL R0, RZ, 0x1, P0 ;  /* 0x00000001ff007807 */ /* 0x004fe80000000000 */
[----:B-1--4-:R-:W-:Y:S02]  /*6c00*/  LOP3.LUT R104, R104, R0, RZ, 0x3c, !PT ;  /* 0x0000000068687212 */ /* 0x012fe400078e3cff */
.L_x_108:
[----:B------:R-:W-:Y:S05]  /*6c10*/  BSYNC B1 ;  /* 0x0000000000017941 */ /* 0x000fea0003800000 */
.L_x_107:
[----:B------:R-:W-:Y:S05]  /*6c20*/  VIADD R0, R48, 0x40 ;  /* 0x0000004030007836 */ /* 0x000fea0000000000 */
[----:B------:R-:W-:Y:S04]  /*6c30*/  SHF.R.U32.HI R0, RZ, 0x15, R0 ;  /* 0x00000015ff007819 */ /* 0x000fe80000011600 */
[----:B------:R-:W-:Y:S11]  /*6c40*/  LOP3.LUT P0, RZ, R0, 0x3, R101, 0x48, !PT ;  /* 0x0000000300ff7812 */ /* 0x000ff60007804865 */
[----:B------:R-:W-:Y:S02]  /*6c50*/  @!UPT UIADD3 URZ, UPT, UPT, URZ, URZ, URZ ;  /* 0x000000fffffff290 */ /* 0x000fe4000fffe0ff */
[----:B------:R-:W-:Y:S05]  /*6c60*/  @!P0 BRA `(.L_x_112) ;  /* 0x0000000000408947 */ /* 0x000fea0003800000 */
[----:B------:R-:W2:Y:S01]  /*6c70*/  LDCU.64 UR8, c[0x4][0x78] ;  /* 0x01000f00ff0877ac */ /* 0x000ea20008000a00 */
[----:B------:R-:W-:Y:S01]  /*6c80*/  MOV R3, 0x0 ;  /* 0x0000000000037802 */ /* 0x000fe20000000f00 */
[----:B------:R-:W-:Y:S02]  /*6c90*/  HFMA2 R12, -RZ, RZ, 0, 5.9604644775390625e-08 ;  /* 0x00000001ff0c7431 */ /* 0x000fe400000001ff */
[----:B------:R-:W-:Y:S02]  /*6ca0*/  IMAD.MOV.U32 R8, RZ, RZ, 0x192 ;  /* 0x00000192ff087424 */ /* 0x000fe400078e00ff */
[----:B------:R-:W-:Y:S01]  /*6cb0*/  IMAD.MOV.U32 R13, RZ, RZ, RZ ;  /* 0x000000ffff0d7224 */ /* 0x000fe200078e00ff */
[----:B------:R-:W3:Y:S01]  /*6cc0*/  LDCU.64 UR6, c[0x4][0x80] ;  /* 0x01001000ff0677ac */ /* 0x000ee20008000a00 */
[----:B------:R-:W4:Y:S01]  /*6cd0*/  LDC.64 R2, c[0x4][R3] ;  /* 0x0100000003027b82 */ /* 0x000f220000000a00 */
[----:B------:R-:W5:Y:S01]  /*6ce0*/  LDCU.64 UR4, c[0x4][0x18] ;  /* 0x01000300ff0477ac */ /* 0x000f620008000a00 */
[----:B--2---:R-:W-:Y:S01]  /*6cf0*/  MOV R5, UR9 ;  /* 0x0000000900057c02 */ /* 0x004fe20008000f00 */
[----:B------:R-:W-:Y:S01]  /*6d00*/  IMAD.U32 R4, RZ, RZ, UR8 ;  /* 0x00000008ff047e24 */ /* 0x000fe2000f8e00ff */
[----:B---3--:R-:W-:Y:S01]  /*6d10*/  MOV R7, UR7 ;  /* 0x0000000700077c02 */ /* 0x008fe20008000f00 */
[----:B------:R-:W-:Y:S01]  /*6d20*/  IMAD.U32 R6, RZ, RZ, UR6 ;  /* 0x00000006ff067e24 */ /* 0x000fe2000f8e00ff */
[----:B-----5:R-:W-:Y:S01]  /*6d30*/  MOV R11, UR5 ;  /* 0x00000005000b7c02 */ /* 0x020fe20008000f00 */
[----:B------:R-:W-:Y:S02]  /*6d40*/  IMAD.U32 R10, RZ, RZ, UR4 ;  /* 0x00000004ff0a7e24 */ /* 0x000fe4000f8e00ff */
[----:B------:R-:W-:Y:S07]  /*6d50*/  LEPC R20, `(.L_x_112) ;  /* 0x000000001014794e */ /* 0x000fee0000000000 */
[----:B-1--4-:R-:W-:Y:S05]  /*6d60*/  CALL.ABS.NOINC R2 ;  /* 0x0000000002007343 */ /* 0x012fea0003c00000 */
.L_x_112:
[-C--:B------:R-:W-:Y:S01]  /*6d70*/  F2FP.F16.E4M3.UNPACK_B R0, R81.reuse ;  /* 0x00000051ff00723e */ /* 0x080fe200020006ff */
[----:B------:R-:W-:Y:S05]  /*6d80*/  WARPSYNC.ALL ;  /* 0x0000000000007948 */ /* 0x000fea0003800000 */
[----:B------:R-:W-:Y:S01]  /*6d90*/  R2UR UR4, R48 ;  /* 0x00000000300472ca */ /* 0x000fe200000e0000 */
[--C-:B------:R-:W-:Y:S01]  /*6da0*/  HADD2.F32 R54, -RZ, R0.reuse.H0_H0 ;  /* 0x20000000ff367230 */ /* 0x100fe20000004100 */
[-C--:B------:R-:W-:Y:S01]  /*6db0*/  F2FP.F16.E4M3.UNPACK_B R2, R80.reuse.H1 ;  /* 0x00000050ff02723e */ /* 0x080fe200030006ff */
[----:B------:R-:W-:Y:S01]  /*6dc0*/  HADD2.F32 R55, -RZ, R0.H1_H1 ;  /* 0x30000000ff377230 */ /* 0x000fe20000004100 */
[----:B------:R-:W-:Y:S01]  /*6dd0*/  F2FP.F16.E4M3.UNPACK_B R0, R81.H1 ;  /* 0x00000051ff00723e */ /* 0x000fe200030006ff */
[----:B------:R-:W-:Y:S01]  /*6de0*/  BSSY.RECONVERGENT B0, `(.L_x_113) ;  /* 0x0000095000007945 */ /* 0x000fe20003800200 */
[----:B------:R-:W-:Y:S01]  /*6df0*/  F2FP.F16.E4M3.UNPACK_B R3, R80 ;  /* 0x00000050ff03723e */ /* 0x000fe200020006ff */
[----:B------:R-:W-:Y:S01]  /*6e00*/  HADD2.F32 R52, -RZ, R2.H0_H0 ;  /* 0x20000002ff347230 */ /* 0x000fe20000004100 */
[----:B------:R-:W-:Y:S01]  /*6e10*/  ISETP.NE.AND P0, PT, R110, RZ, PT ;  /* 0x000000ff6e00720c */ /* 0x000fe20003f05270 */
[--C-:B------:R-:W-:Y:S01]  /*6e20*/  HADD2.F32 R56, -RZ, R0.reuse.H0_H0 ;  /* 0x20000000ff387230 */ /* 0x100fe20000004100 */
[----:B------:R-:W-:Y:S01]  /*6e30*/  ISETP.NE.AND P6, PT, R118, RZ, PT ;  /* 0x000000ff7600720c */ /* 0x000fe20003fc5270 */
[----:B------:R-:W-:Y:S01]  /*6e40*/  HADD2.F32 R57, -RZ, R0.H1_H1 ;  /* 0x30000000ff397230 */ /* 0x000fe20000004100 */
[-C--:B------:R-:W-:Y:S01]  /*6e50*/  F2FP.F16.E4M3.UNPACK_B R0, R83.reuse ;  /* 0x00000053ff00723e */ /* 0x080fe200020006ff */
[----:B-1----:R-:W-:Y:S01]  /*6e60*/  LDTM.16dp32bit_t0_t15.x32 R4, tmem[UR4+0x40] ;  /* 0x00004004000479ee */ /* 0x002fe20008a80000 */
[----:B------:R-:W1:Y:S01]  /*6e70*/  LDTM.16dp32bit_t16_t31.x32 R4, tmem[UR4+0x60] ;  /* 0x00006004000479ee */ /* 0x000e620008aa0000 */
[----:B------:R-:W-:Y:S01]  /*6e80*/  HADD2.F32 R53, -RZ, R2.H1_H1 ;  /* 0x30000002ff357230 */ /* 0x000fe20000004100 */
[----:B------:R-:W-:Y:S01]  /*6e90*/  F2FP.F16.E4M3.UNPACK_B R2, R82.H1 ;  /* 0x00000052ff02723e */ /* 0x000fe200030006ff */
[--C-:B------:R-:W-:Y:S02]  /*6ea0*/  HADD2.F32 R50, -RZ, R3.reuse.H0_H0 ;  /* 0x20000003ff327230 */ /* 0x100fe40000004100 */
[--C-:B------:R-:W-:Y:S02]  /*6eb0*/  HADD2.F32 R62, -RZ, R0.reuse.H0_H0 ;  /* 0x20000000ff3e7230 */ /* 0x100fe40000004100 */
[----:B------:R-:W-:Y:S01]  /*6ec0*/  HADD2.F32 R63, -RZ, R0.H1_H1 ;  /* 0x30000000ff3f7230 */ /* 0x000fe20000004100 */
[----:B------:R-:W-:Y:S01]  /*6ed0*/  F2FP.F16.E4M3.UNPACK_B R0, R84.H1 ;  /* 0x00000054ff00723e */ /* 0x000fe200030006ff */
[--C-:B------:R-:W-:Y:S02]  /*6ee0*/  HADD2.F32 R60, -RZ, R2.reuse.H0_H0 ;  /* 0x20000002ff3c7230 */ /* 0x100fe40000004100 */
[----:B------:R-:W-:Y:S01]  /*6ef0*/  HADD2.F32 R61, -RZ, R2.H1_H1 ;  /* 0x30000002ff3d7230 */ /* 0x000fe20000004100 */
[----:B------:R-:W-:Y:S01]  /*6f00*/  F2FP.F16.E4M3.UNPACK_B R2, R83.H1 ;  /* 0x00000053ff02723e */ /* 0x000fe200030006ff */
[----:B------:R-:W-:Y:S01]  /*6f10*/  HADD2.F32 R51, -RZ, R3.H1_H1 ;  /* 0x30000003ff337230 */ /* 0x000fe20000004100 */
[----:B------:R-:W-:Y:S01]  /*6f20*/  F2FP.F16.E4M3.UNPACK_B R3, R82 ;  /* 0x00000052ff03723e */ /* 0x000fe200020006ff */
[--C-:B------:R-:W-:Y:S02]  /*6f30*/  HADD2.F32 R68, -RZ, R0.reuse.H0_H0 ;  /* 0x20000000ff447230 */ /* 0x100fe40000004100 */
[----:B------:R-:W-:Y:S01]  /*6f40*/  HADD2.F32 R69, -RZ, R0.H1_H1 ;  /* 0x30000000ff457230 */ /* 0x000fe20000004100 */
[-C--:B------:R-:W-:Y:S01]  /*6f50*/  F2FP.F16.E4M3.UNPACK_B R0, R85.reuse.H1 ;  /* 0x00000055ff00723e */ /* 0x080fe200030006ff */
[--C-:B------:R-:W-:Y:S02]  /*6f60*/  HADD2.F32 R64, -RZ, R2.reuse.H0_H0 ;  /* 0x20000002ff407230 */ /* 0x100fe40000004100 */
[----:B------:R-:W-:Y:S01]  /*6f70*/  HADD2.F32 R65, -RZ, R2.H1_H1 ;  /* 0x30000002ff417230 */ /* 0x000fe20000004100 */
[----:B------:R-:W-:Y:S01]  /*6f80*/  F2FP.F16.E4M3.UNPACK_B R2, R85 ;  /* 0x00000055ff02723e */ /* 0x000fe200020006ff */
[--C-:B------:R-:W-:Y:S02]  /*6f90*/  HADD2.F32 R58, -RZ, R3.reuse.H0_H0 ;  /* 0x20000003ff3a7230 */ /* 0x100fe40000004100 */
[C---:B-1----:R-:W-:Y:S01]  /*6fa0*/  FMUL R7, R47.reuse, R7 ;  /* 0x000000072f077220 */ /* 0x042fe20000400000 */
[----:B------:R-:W-:Y:S01]  /*6fb0*/  HADD2.F32 R59, -RZ, R3.H1_H1 ;  /* 0x30000003ff3b7230 */ /* 0x000fe20000004100 */
[----:B------:R-:W-:Y:S01]  /*6fc0*/  F2FP.F16.E4M3.UNPACK_B R3, R84 ;  /* 0x00000054ff03723e */ /* 0x000fe200020006ff */
[--C-:B------:R-:W-:Y:S02]  /*6fd0*/  HADD2.F32 R72, -RZ, R0.reuse.H0_H0 ;  /* 0x20000000ff487230 */ /* 0x100fe40000004100 */
[C---:B------:R-:W-:Y:S01]  /*6fe0*/  FMUL R11, R47.reuse, R11 ;  /* 0x0000000b2f0b7220 */ /* 0x040fe20000400000 */
[----:B------:R-:W-:Y:S01]  /*6ff0*/  HADD2.F32 R73, -RZ, R0.H1_H1 ;  /* 0x30000000ff497230 */ /* 0x000fe20000004100 */
[----:B------:R-:W-:Y:S01]  /*7000*/  F2FP.F16.E4M3.UNPACK_B R0, R87 ;  /* 0x00000057ff00723e */ /* 0x000fe200020006ff */
[--C-:B------:R-:W-:Y:S02]  /*7010*/  HADD2.F32 R70, -RZ, R2.reuse.H0_H0 ;  /* 0x20000002ff467230 */ /* 0x100fe40000004100 */
[C---:B------:R-:W-:Y:S01]  /*7020*/  FMUL R15, R47.reuse, R15 ;  /* 0x0000000f2f0f7220 */ /* 0x040fe20000400000 */
[----:B------:R-:W-:Y:S01]  /*7030*/  HADD2.F32 R71, -RZ, R2.H1_H1 ;  /* 0x30000002ff477230 */ /* 0x000fe20000004100 */
[-C--:B------:R-:W-:Y:S01]  /*7040*/  F2FP.F16.E4M3.UNPACK_B R2, R86.reuse.H1 ;  /* 0x00000056ff02723e */ /* 0x080fe200030006ff */
[--C-:B------:R-:W-:Y:S02]  /*7050*/  HADD2.F32 R66, -RZ, R3.reuse.H0_H0 ;  /* 0x20000003ff427230 */ /* 0x100fe40000004100 */
[----:B------:R-:W-:Y:S01]  /*7060*/  HADD2.F32 R67, -RZ, R3.H1_H1 ;  /* 0x30000003ff437230 */ /* 0x000fe20000004100 */
[----:B------:R-:W-:Y:S01]  /*7070*/  F2FP.F16.E4M3.UNPACK_B R3, R86 ;  /* 0x00000056ff03723e */ /* 0x000fe200020006ff */
[--C-:B------:R-:W-:Y:S02]  /*7080*/  HADD2.F32 R78, -RZ, R0.reuse.H0_H0 ;  /* 0x20000000ff4e7230 */ /* 0x100fe40000004100 */
[----:B------:R-:W-:Y:S02]  /*7090*/  HADD2.F32 R79, -RZ, R0.H1_H1 ;  /* 0x30000000ff4f7230 */ /* 0x000fe40000004100 */
[C---:B------:R-:W-:Y:S01]  /*70a0*/  FMUL R0, R47.reuse, R4 ;  /* 0x000000042f007220 */ /* 0x040fe20000400000 */
[--C-:B------:R-:W-:Y:S02]  /*70b0*/  HADD2.F32 R76, -RZ, R2.reuse.H0_H0 ;  /* 0x20000002ff4c7230 */ /* 0x100fe40000004100 */
[----:B------:R-:W-:Y:S01]  /*70c0*/  FMUL R4, R47, R8 ;  /* 0x000000082f047220 */ /* 0x000fe20000400000 */
[----:B------:R-:W-:Y:S02]  /*70d0*/  HADD2.F32 R77, -RZ, R2.H1_H1 ;  /* 0x30000002ff4d7230 */ /* 0x000fe40000004100 */
[----:B------:R-:W-:Y:S01]  /*70e0*/  FFMA R0, R49, R50, R0 ;  /* 0x0000003231007223 */ /* 0x000fe20000000000 */
[--C-:B------:R-:W-:Y:S02]  /*70f0*/  HADD2.F32 R74, -RZ, R3.reuse.H0_H0 ;  /* 0x20000003ff4a7230 */ /* 0x100fe40000004100 */
[C---:B------:R-:W-:Y:S01]  /*7100*/  FMUL R2, R47.reuse, R5 ;  /* 0x000000052f027220 */ /* 0x040fe20000400000 */
[----:B------:R-:W-:Y:S02]  /*7110*/  HADD2.F32 R75, -RZ, R3.H1_H1 ;  /* 0x30000003ff4b7230 */ /* 0x000fe40000004100 */
[C---:B------:R-:W-:Y:S01]  /*7120*/  FMUL R5, R47.reuse, R9 ;  /* 0x000000092f057220 */ /* 0x040fe20000400000 */
[----:B------:R-:W-:Y:S01]  /*7130*/  FMUL R8, R47, R12 ;  /* 0x0000000c2f087220 */ /* 0x000fe20000400000 */
[----:B------:R-:W-:Y:S01]  /*7140*/  FFMA R2, R49, R51, R2 ;  /* 0x0000003331027223 */ /* 0x000fe20000000002 */
[C---:B------:R-:W-:Y:S01]  /*7150*/  FMUL R9, R47.reuse, R13 ;  /* 0x0000000d2f097220 */ /* 0x040fe20000400000 */
[C---:B------:R-:W-:Y:S01]  /*7160*/  FMUL R12, R47.reuse, R21 ;  /* 0x000000152f0c7220 */ /* 0x040fe20000400000 */
[C---:B------:R-:W-:Y:S01]  /*7170*/  FMUL R21, R47.reuse, R30 ;  /* 0x0000001e2f157220 */ /* 0x040fe20000400000 */
[C---:B------:R-:W-:Y:S01]  /*7180*/  FMUL R13, R47.reuse, R22 ;  /* 0x000000162f0d7220 */ /* 0x040fe20000400000 */
[C---:B------:R-:W-:Y:S01]  /*7190*/  FMUL R22, R47.reuse, R31 ;  /* 0x0000001f2f167220 */ /* 0x040fe20000400000 */
        /* <DEDUP_REMOVED lines=8> */
[C---:B------:R-:W-:Y:S01]  /*7220*/  FFMA R6, R49.reuse, R56, R6 ;  /* 0x0000003831067223 */ /* 0x040fe20000000006 */
[C---:B------:R-:W-:Y:S01]  /*7230*/  FFMA R11, R49.reuse, R57, R11 ;  /* 0x00000039310b7223 */ /* 0x040fe2000000000b */
[C---:B------:R-:W-:Y:S01]  /*7240*/  FFMA R8, R49.reuse, R58, R8 ;  /* 0x0000003a31087223 */ /* 0x040fe20000000008 */
[----:B------:R-:W-:Y:S01]  /*7250*/  FFMA R9, R49, R59, R9 ;  /* 0x0000003b31097223 */ /* 0x000fe20000000009 */
[----:B------:R-:W-:Y:S01]  /*7260*/  F2FP.SATFINITE.E4M3.F32.PACK_AB_MERGE_C R52, R7, R3, RZ ;  /* 0x000000030734723e */ /* 0x000fe200048070ff */
[----:B------:R-:W-:Y:S01]  /*7270*/  FFMA R10, R49, R60, R10 ;  /* 0x0000003c310a7223 */ /* 0x000fe2000000000a */
[----:B------:R-:W-:Y:S01]  /*7280*/  F2FP.SATFINITE.E4M3.F32.PACK_AB_MERGE_C R53, R11, R6, RZ ;  /* 0x000000060b35723e */ /* 0x000fe200048070ff */
[----:B------:R-:W-:Y:S01]  /*7290*/  FFMA R15, R49, R61, R15 ;  /* 0x0000003d310f7223 */ /* 0x000fe2000000000f */
[C---:B------:R-:W-:Y:S01]  /*72a0*/  FMUL R3, R47.reuse, R16 ;  /* 0x000000102f037220 */ /* 0x040fe20000400000 */
[C---:B------:R-:W-:Y:S01]  /*72b0*/  FMUL R6, R47.reuse, R17 ;  /* 0x000000112f067220 */ /* 0x040fe20000400000 */
[----:B------:R-:W-:Y:S01]  /*72c0*/  F2FP.F16.E4M3.UNPACK_B R51, R87.H1 ;  /* 0x00000057ff33723e */ /* 0x000fe200030006ff */
[----:B------:R-:W-:Y:S01]  /*72d0*/  FMUL R11, R47, R20 ;  /* 0x000000142f0b7220 */ /* 0x000fe20000400000 */
[----:B------:R-:W-:Y:S01]  /*72e0*/  F2FP.SATFINITE.E4M3.F32.PACK_AB_MERGE_C R54, R15, R10, RZ ;  /* 0x0000000a0f36723e */ /* 0x000fe200048070ff */
[C---:B------:R-:W-:Y:S01]  /*72f0*/  FFMA R3, R49.reuse, R62, R3 ;  /* 0x0000003e31037223 */ /* 0x040fe20000000003 */
[----:B------:R-:W-:Y:S01]  /*7300*/  FFMA R6, R49, R63, R6 ;  /* 0x0000003f31067223 */ /* 0x000fe20000000006 */
[----:B------:R-:W-:Y:S01]  /*7310*/  FMUL R20, R47, R29 ;  /* 0x0000001d2f147220 */ /* 0x000fe20000400000 */
[----:B------:R-:W-:Y:S01]  /*7320*/  F2FP.SATFINITE.E4M3.F32.PACK_AB_MERGE_C R29, R5, R4, R53 ;  /* 0x00000004051d723e */ /* 0x000fe20004807035 */
[----:B------:R-:W-:Y:S01]  /*7330*/  FMUL R10, R47, R19 ;  /* 0x000000132f0a7220 */ /* 0x000fe20000400000 */
[----:B------:R-:W-:Y:S01]  /*7340*/  F2FP.SATFINITE.E4M3.F32.PACK_AB_MERGE_C R30, R9, R8, R54 ;  /* 0x00000008091e723e */ /* 0x000fe20004807036 */
        /* <DEDUP_REMOVED lines=10> */
[----:B------:R-:W-:Y:S01]  /*73f0*/  FFMA R14, R49, R69, R14 ;  /* 0x00000045310e7223 */ /* 0x000fe2000000000e */
[----:B------:R-:W-:Y:S01]  /*7400*/  FMUL R18, R47, R27 ;  /* 0x0000001b2f127220 */ /* 0x000fe20000400000 */
[C---:B------:R-:W-:Y:S01]  /*7410*/  FFMA R15, R49.reuse, R70, R15 ;  /* 0x00000046310f7223 */ /* 0x040fe2000000000f */
[C---:B------:R-:W-:Y:S01]  /*7420*/  FFMA R16, R49.reuse, R71, R16 ;  /* 0x0000004731107223 */ /* 0x040fe20000000010 */
[C---:B------:R-:W-:Y:S01]  /*7430*/  FFMA R17, R49.reuse, R72, R17 ;  /* 0x0000004831117223 */ /* 0x040fe20000000011 */
[C---:B------:R-:W-:Y:S01]  /*7440*/  FFMA R18, R49.reuse, R73, R18 ;  /* 0x0000004931127223 */ /* 0x040fe20000000012 */
[----:B------:R-:W-:Y:S01]  /*7450*/  FFMA R19, R49, R74, R19 ;  /* 0x0000004a31137223 */ /* 0x000fe20000000013 */
[----:B------:R-:W-:Y:S01]  /*7460*/  FMUL R23, R47, R32 ;  /* 0x000000202f177220 */ /* 0x000fe20000400000 */
[----:B------:R-:W-:Y:S01]  /*7470*/  FFMA R20, R49, R75, R20 ;  /* 0x0000004b31147223 */ /* 0x000fe20000000014 */
[----:B------:R-:W-:Y:S01]  /*7480*/  FMUL R24, R47, R33 ;  /* 0x000000212f187220 */ /* 0x000fe20000400000 */
[--C-:B------:R-:W-:Y:S02]  /*7490*/  HADD2.F32 R50, -RZ, R51.reuse.H0_H0 ;  /* 0x20000033ff327230 */ /* 0x100fe40000004100 */
[----:B------:R-:W-:Y:S01]  /*74a0*/  FFMA R21, R49, R76, R21 ;  /* 0x0000004c31157223 */ /* 0x000fe20000000015 */
[----:B------:R-:W-:Y:S02]  /*74b0*/  HADD2.F32 R51, -RZ, R51.H1_H1 ;  /* 0x30000033ff337230 */ /* 0x000fe40000004100 */
[----:B------:R-:W-:Y:S01]  /*74c0*/  FMUL R25, R47, R34 ;  /* 0x000000222f197220 */ /* 0x000fe20000400000 */
[----:B------:R-:W-:Y:S01]  /*74d0*/  FFMA R22, R49, R77, R22 ;  /* 0x0000004d31167223 */ /* 0x000fe20000000016 */
[----:B------:R-:W-:Y:S01]  /*74e0*/  FMUL R26, R47, R35 ;  /* 0x000000232f1a7220 */ /* 0x000fe20000400000 */
[----:B------:R-:W-:Y:S01]  /*74f0*/  F2FP.SATFINITE.E4M3.F32.PACK_AB_MERGE_C R7, R10, R7, RZ ;  /* 0x000000070a07723e */ /* 0x000fe200048070ff */
[C---:B------:R-:W-:Y:S01]  /*7500*/  FFMA R23, R49.reuse, R78, R23 ;  /* 0x0000004e31177223 */ /* 0x040fe20000000017 */
[C---:B------:R-:W-:Y:S01]  /*7510*/  FFMA R24, R49.reuse, R79, R24 ;  /* 0x0000004f31187223 */ /* 0x040fe20000000018 */
[C---:B------:R-:W-:Y:S01]  /*7520*/  FFMA R25, R49.reuse, R50, R25 ;  /* 0x0000003231197223 */ /* 0x040fe20000000019 */
[----:B------:R-:W-:Y:S01]  /*7530*/  FFMA R26, R49, R51, R26 ;  /* 0x00000033311a7223 */ /* 0x000fe2000000001a */
[----:B------:R-:W-:Y:S02]  /*7540*/  F2FP.SATFINITE.E4M3.F32.PACK_AB_MERGE_C R28, R2, R0, R52 ;  /* 0x00000000021c723e */ /* 0x000fe40004807034 */
[----:B------:R-:W-:Y:S02]  /*7550*/  F2FP.SATFINITE.E4M3.F32.PACK_AB_MERGE_C R31, R6, R3, R7 ;  /* 0x00000003061f723e */ /* 0x000fe40004807007 */
[----:B------:R-:W-:Y:S02]  /*7560*/  F2FP.SATFINITE.E4M3.F32.PACK_AB_MERGE_C R13, R14, R13, RZ ;  /* 0x0000000d0e0d723e */ /* 0x000fe400048070ff */
[----:B------:R-:W-:Y:S01]  /*7570*/  F2FP.SATFINITE.E4M3.F32.PACK_AB_MERGE_C R17, R18, R17, RZ ;  /* 0x000000111211723e */ /* 0x000fe200048070ff */
[----:B------:R1:W-:Y:S01]  /*7580*/  STS.128 [R100+UR49+0x5200], R28 ;  /* 0x0052001c64007988 */ /* 0x0003e20008000c31 */
[----:B------:R-:W-:Y:S02]  /*7590*/  F2FP.SATFINITE.E4M3.F32.PACK_AB_MERGE_C R14, R22, R21, RZ ;  /* 0x00000015160e723e */ /* 0x000fe400048070ff */
[----:B------:R-:W-:Y:S02]  /*75a0*/  F2FP.SATFINITE.E4M3.F32.PACK_AB_MERGE_C R25, R26, R25, RZ ;  /* 0x000000191a19723e */ /* 0x000fe400048070ff */
[----:B------:R-:W-:Y:S02]  /*75b0*/  F2FP.SATFINITE.E4M3.F32.PACK_AB_MERGE_C R12, R12, R11, R13 ;  /* 0x0000000b0c0c723e */ /* 0x000fe4000480700d */
[----:B------:R-:W-:Y:S02]  /*75c0*/  F2FP.SATFINITE.E4M3.F32.PACK_AB_MERGE_C R13, R16, R15, R17 ;  /* 0x0000000f100d723e */ /* 0x000fe40004807011 */
        /* <DEDUP_REMOVED lines=13> */
[----:B------:R-:W-:Y:S02]  /*76a0*/  UIADD3 UR8, UP0, UPT, UR52, 0x680, URZ ;  /* 0x0000068034087890 */ /* 0x000fe4000ff1e0ff */
[----:B------:R-:W-:Y:S02]  /*76b0*/  UIADD3 UR5, UPT, UPT, UR41, 0x40, URZ ;  /* 0x0000004029057890 */ /* 0x000fe4000fffe0ff */
[----:B------:R-:W-:Y:S02]  /*76c0*/  UIADD3 UR4, UPT, UPT, UR49, 0x5200, URZ ;  /* 0x0000520031047890 */ /* 0x000fe4000fffe0ff */
[----:B------:R-:W-:Y:S01]  /*76d0*/  UIADD3.X UR9, UPT, UPT, URZ, UR53, URZ, UP0, !UPT ;  /* 0x00000035ff097290 */ /* 0x000fe200087fe4ff */
[----:B------:R-:W-:Y:S01]  /*76e0*/  UMOV UR6, UR42 ;  /* 0x0000002a00067c82 */ /* 0x000fe20008000000 */
[----:B------:R-:W-:Y:S07]  /*76f0*/  UMOV UR7, UR36 ;  /* 0x0000002400077c82 */ /* 0x000fee0008000000 */
[----:B------:R2:W-:Y:S01]  /*7700*/  UTMASTG.3D [UR4], [UR8] ;  /* 0x00000004080073b5 */ /* 0x0005e20008010000 */
[----:B------:R0:W-:Y:S01]  /*7710*/  UTMACMDFLUSH ;  /* 0x00000000000079b7 */ /* 0x0001e20000000000 */
[----:B--2---:R-:W-:Y:S04]  /*7720*/  DEPBAR.LE SB0, 0x1 ;  /* 0x000080400000791a */ /* 0x004fe80000000000 */
.L_x_114:
[----:B------:R-:W-:Y:S05]  /*7730*/  BSYNC.RECONVERGENT B0 ;  /* 0x0000000000007941 */ /* 0x000fea0003800200 */
.L_x_113:
        /* <DEDUP_REMOVED lines=15> */
.L_x_118:
[----:B------:R-:W-:Y:S05]  /*7830*/  BSYNC B0 ;  /* 0x0000000000007941 */ /* 0x000fea0003800000 */
.L_x_117:
[----:B------:R-:W-:Y:S01]  /*7840*/  ISETP.NE.AND P0, PT, R116, RZ, PT ;  /* 0x000000ff7400720c */ /* 0x000fe20003f05270 */
[----:B------:R-:W-:Y:S11]  /*7850*/  VIADD R105, R105, 0x1 ;  /* 0x0000000169697836 */ /* 0x000ff60000000000 */
[----:B------:R-:W-:Y:S01]  /*7860*/  @!UPT UIADD3 URZ, UPT, UPT, URZ, URZ, URZ ;  /* 0x000000fffffff290 */ /* 0x000fe2000fffe0ff */
[----:B------:R3:W4:Y:S04]  /*7870*/  @P0 LDS.128 R84, [R2+0x210] ;  /* 0x0002100002540984 */ /* 0x0007280000000c00 */
[----:B------:R1:W1:Y:S01]  /*7880*/  @P0 LDS.128 R80, [R3+UR49+0x200] ;  /* 0x0002003103500984 */ /* 0x0002620008000c00 */
        /* <DEDUP_REMOVED lines=14> */
.L_x_116:
[----:B------:R-:W-:Y:S05]  /*7970*/  BSYNC B1 ;  /* 0x0000000000017941 */ /* 0x000fea0003800000 */
.L_x_115:
[----:B------:R-:W-:Y:S05]  /*7980*/  VIADD R0, R48, 0x80 ;  /* 0x0000008030007836 */ /* 0x000fea0000000000 */
[----:B------:R-:W-:Y:S04]  /*7990*/  SHF.R.U32.HI R0, RZ, 0x15, R0 ;  /* 0x00000015ff007819 */ /* 0x000fe80000011600 */
[----:B------:R-:W-:Y:S11]  /*79a0*/  LOP3.LUT P0, RZ, R0, 0x3, R101, 0x48, !PT ;  /* 0x0000000300ff7812 */ /* 0x000ff60007804865 */
[----:B------:R-:W-:Y:S02]  /*79b0*/  @!UPT UIADD3 URZ, UPT, UPT, URZ, URZ, URZ ;  /* 0x000000fffffff290 */ /* 0x000fe4000fffe0ff */
[----:B------:R-:W-:Y:S05]  /*79c0*/  @!P0 BRA `(.L_x_120) ;  /* 0x0000000000408947 */ /* 0x000fea0003800000 */
[----:B------:R-:W2:Y:S01]  /*79d0*/  LDCU.64 UR8, c[0x4][0x78] ;  /* 0x01000f00ff0877ac */ /* 0x000ea20008000a00 */
[----:B------:R-:W-:Y:S01]  /*79e0*/  MOV R3, 0x0 ;  /* 0x0000000000037802 */ /* 0x000fe20000000f00 */
[----:B-1----:R-:W-:Y:S02]  /*79f0*/  HFMA2 R12, -RZ, RZ, 0, 5.9604644775390625e-08 ;  /* 0x00000001ff0c7431 */ /* 0x002fe400000001ff */
[----:B------:R-:W-:Y:S02]  /*7a00*/  IMAD.MOV.U32 R8, RZ, RZ, 0x192 ;  /* 0x00000192ff087424 */ /* 0x000fe400078e00ff */
[----:B------:R-:W-:Y:S01]  /*7a10*/  IMAD.MOV.U32 R13, RZ, RZ, RZ ;  /* 0x000000ffff0d7224 */ /* 0x000fe200078e00ff */
[----:B------:R-:W1:Y:S01]  /*7a20*/  LDCU.64 UR6, c[0x4][0x80] ;  /* 0x01001000ff0677ac */ /* 0x000e620008000a00 */
[----:B------:R-:W3:Y:S01]  /*7a30*/  LDC.64 R2, c[0x4][R3] ;  /* 0x0100000003027b82 */ /* 0x000ee20000000a00 */
[----:B------:R-:W4:Y:S01]  /*7a40*/  LDCU.64 UR4, c[0x4][0x18] ;  /* 0x01000300ff0477ac */ /* 0x000f220008000a00 */
[----:B--2---:R-:W-:Y:S01]  /*7a50*/  MOV R5, UR9 ;  /* 0x0000000900057c02 */ /* 0x004fe20008000f00 */
[----:B------:R-:W-:Y:S01]  /*7a60*/  IMAD.U32 R4, RZ, RZ, UR8 ;  /* 0x00000008ff047e24 */ /* 0x000fe2000f8e00ff */
[----:B-1----:R-:W-:Y:S01]  /*7a70*/  MOV R7, UR7 ;  /* 0x0000000700077c02 */ /* 0x002fe20008000f00 */
[----:B------:R-:W-:Y:S01]  /*7a80*/  IMAD.U32 R6, RZ, RZ, UR6 ;  /* 0x00000006ff067e24 */ /* 0x000fe2000f8e00ff */
[----:B----4-:R-:W-:Y:S01]  /*7a90*/  MOV R11, UR5 ;  /* 0x00000005000b7c02 */ /* 0x010fe20008000f00 */
[----:B------:R-:W-:Y:S02]  /*7aa0*/  IMAD.U32 R10, RZ, RZ, UR4 ;  /* 0x00000004ff0a7e24 */ /* 0x000fe4000f8e00ff */
[----:B------:R-:W-:Y:S07]  /*7ab0*/  LEPC R20, `(.L_x_120) ;  /* 0x000000001014794e */ /* 0x000fee0000000000 */
[----:B---3--:R-:W-:Y:S05]  /*7ac0*/  CALL.ABS.NOINC R2 ;  /* 0x0000000002007343 */ /* 0x008fea0003c00000 */
.L_x_120:
        /* <DEDUP_REMOVED lines=148> */
[----:B------:R-:W-:Y:S02]  /*8410*/  UIADD3 UR8, UP0, UPT, UR52, 0x680, URZ ;  /* 0x0000068034087890 */ /* 0x000fe4000ff1e0ff */
[----:B------:R-:W-:Y:S02]  /*8420*/  UIADD3 UR5, UPT, UPT, UR41, 0x80, URZ ;  /* 0x0000008029057890 */ /* 0x000fe4000fffe0ff */
[----:B------:R-:W-:Y:S01]  /*8430*/  MOV R109, UR10 ;  /* 0x0000000a006d7c02 */ /* 0x000fe20008000f00 */
[----:B------:R-:W-:Y:S01]  /*8440*/  UIADD3.X UR9, UPT, UPT, URZ, UR53, URZ, UP0, !UPT ;  /* 0x00000035ff097290 */ /* 0x000fe200087fe4ff */
[----:B------:R-:W-:Y:S02]  /*8450*/  UMOV UR6, UR42 ;  /* 0x0000002a00067c82 */ /* 0x000fe40008000000 */
[----:B------:R-:W-:Y:S01]  /*8460*/  R2UR UR4, R109 ;  /* 0x000000006d0472ca */ /* 0x000fe200000e0000 */
[----:B------:R-:W-:Y:S11]  /*8470*/  UMOV UR7, UR36 ;  /* 0x0000002400077c82 */ /* 0x000ff60008000000 */
[----:B------:R-:W-:Y:S01]  /*8480*/  @!UPT UIADD3 URZ, UPT, UPT, URZ, URZ, URZ ;  /* 0x000000fffffff290 */ /* 0x000fe2000fffe0ff */
[----:B------:R2:W-:Y:S01]  /*8490*/  UTMASTG.3D [UR4], [UR8] ;  /* 0x00000004080073b5 */ /* 0x0005e20008010000 */
[----:B------:R0:W-:Y:S01]  /*84a0*/  UTMACMDFLUSH ;  /* 0x00000000000079b7 */ /* 0x0001e20000000000 */
[----:B--2---:R-:W-:Y:S04]  /*84b0*/  DEPBAR.LE SB0, 0x1 ;  /* 0x000080400000791a */ /* 0x004fe80000000000 */
.L_x_122:
[----:B------:R-:W-:Y:S05]  /*84c0*/  BSYNC.RECONVERGENT B0 ;  /* 0x0000000000007941 */ /* 0x000fea0003800200 */
.L_x_121:
        /* <DEDUP_REMOVED lines=15> */
.L_x_126:
[----:B------:R-:W-:Y:S05]  /*85c0*/  BSYNC B0 ;  /* 0x0000000000007941 */ /* 0x000fea0003800000 */
.L_x_125:
        /* <DEDUP_REMOVED lines=19> */
.L_x_124:
[----:B------:R-:W-:Y:S05]  /*8700*/  BSYNC B1 ;  /* 0x0000000000017941 */ /* 0x000fea0003800000 */
.L_x_123:
        /* <DEDUP_REMOVED lines=21> */
.L_x_128:
[----:B------:R-:W-:Y:S01]  /*8860*/  ISETP.NE.AND P0, PT, R110, RZ, PT ;  /* 0x000000ff6e00720c */ /* 0x000fe20003f05270 */
[----:B------:R-:W-:Y:S05]  /*8870*/  WARPSYNC.ALL ;  /* 0x0000000000007948 */ /* 0x000fea0003800000 */
[----:B------:R-:W-:Y:S01]  /*8880*/  R2UR UR4, R48 ;  /* 0x00000000300472ca */ /* 0x000fe200000e0000 */
[----:B------:R-:W-:Y:S01]  /*8890*/  BSSY.RECONVERGENT B0, `(.L_x_129) ;  /* 0x000009c000007945 */ /* 0x000fe20003800200 */
[-C--:B------:R-:W-:Y:S02]  /*88a0*/  F2FP.F16.E4M3.UNPACK_B R2, R80.reuse ;  /* 0x00000050ff02723e */ /* 0x080fe400020006ff */
[----:B------:R-:W-:Y:S02]  /*88b0*/  F2FP.F16.E4M3.UNPACK_B R80, R80.H1 ;  /* 0x00000050ff50723e */ /* 0x000fe400030006ff */
[-C--:B------:R-:W-:Y:S01]  /*88c0*/  F2FP.F16.E4M3.UNPACK_B R51, R81.reuse ;  /* 0x00000051ff33723e */ /* 0x080fe200020006ff */
[--C-:B------:R-:W-:Y:S01]  /*88d0*/  HADD2.F32 R0, -RZ, R2.reuse.H0_H0 ;  /* 0x20000002ff007230 */ /* 0x100fe20000004100 */
[----:B------:R-:W-:Y:S01]  /*88e0*/  F2FP.F16.E4M3.UNPACK_B R81, R81.H1 ;  /* 0x00000051ff51723e */ /* 0x000fe200030006ff */
[----:B------:R-:W-:Y:S01]  /*88f0*/  HADD2.F32 R2, -RZ, R2.H1_H1 ;  /* 0x30000002ff027230 */ /* 0x000fe20000004100 */
[-C--:B------:R-:W-:Y:S01]  /*8900*/  F2FP.F16.E4M3.UNPACK_B R55, R82.reuse ;  /* 0x00000052ff37723e */ /* 0x080fe200020006ff */
[--C-:B------:R-:W-:Y:S01]  /*8910*/  HADD2.F32 R3, -RZ, R80.reuse.H0_H0 ;  /* 0x20000050ff037230 */ /* 0x100fe20000004100 */
[----:B------:R-:W-:Y:S01]  /*8920*/  F2FP.F16.E4M3.UNPACK_B R82, R82.H1 ;  /* 0x00000052ff52723e */ /* 0x000fe200030006ff */
[----:B-1----:R-:W-:Y:S01]  /*8930*/  LDTM.16dp32bit_t0_t15.x32 R4, tmem[UR4+0xc0] ;  /* 0x0000c004000479ee */ /* 0x002fe20008a80000 */
[----:B------:R-:W1:Y:S01]  /*8940*/  LDTM.16dp32bit_t16_t31.x32 R4, tmem[UR4+0xe0] ;  /* 0x0000e004000479ee */ /* 0x000e620008aa0000 */
[----:B------:R-:W-:Y:S01]  /*8950*/  NOP ;  /* 0x0000000000007918 */ /* 0x000fe20000000000 */
[--C-:B------:R-:W-:Y:S01]  /*8960*/  HADD2.F32 R50, -RZ, R51.reuse.H0_H0 ;  /* 0x20000033ff327230 */ /* 0x100fe20000004100 */
[----:B------:R-:W-:Y:S01]  /*8970*/  R2UR UR5, R113 ;  /* 0x00000000710572ca */ /* 0x000fe200000e0000 */
[----:B------:R-:W-:Y:S01]  /*8980*/  HADD2.F32 R51, -RZ, R51.H1_H1 ;  /* 0x30000033ff337230 */ /* 0x000fe20000004100 */
[----:B------:R-:W-:Y:S01]  /*8990*/  F2FP.F16.E4M3.UNPACK_B R59, R83 ;  /* 0x00000053ff3b723e */ /* 0x000fe200020006ff */
[--C-:B------:R-:W-:Y:S01]  /*89a0*/  HADD2.F32 R54, -RZ, R55.reuse.H0_H0 ;  /* 0x20000037ff367230 */ /* 0x100fe20000004100 */
[----:B------:R-:W-:Y:S01]  /*89b0*/  F2FP.F16.E4M3.UNPACK_B R63, R84 ;  /* 0x00000054ff3f723e */ /* 0x000fe200020006ff */
[----:B------:R-:W-:Y:S01]  /*89c0*/  HADD2.F32 R55, -RZ, R55.H1_H1 ;  /* 0x30000037ff377230 */ /* 0x000fe20000004100 */
[----:B------:R-:W-:Y:S01]  /*89d0*/  F2FP.F16.E4M3.UNPACK_B R67, R85 ;  /* 0x00000055ff43723e */ /* 0x000fe200020006ff */
[--C-:B------:R-:W-:Y:S01]  /*89e0*/  HADD2.F32 R58, -RZ, R59.reuse.H0_H0 ;  /* 0x2000003bff3a7230 */ /* 0x100fe20000004100 */
[----:B------:R-:W-:Y:S01]  /*89f0*/  F2FP.F16.E4M3.UNPACK_B R71, R86 ;  /* 0x00000056ff47723e */ /* 0x000fe200020006ff */
[----:B------:R-:W-:Y:S01]  /*8a00*/  HADD2.F32 R59, -RZ, R59.H1_H1 ;  /* 0x3000003bff3b7230 */ /* 0x000fe20000004100 */
[----:B------:R-:W-:Y:S01]  /*8a10*/  F2FP.F16.E4M3.UNPACK_B R74, R87 ;  /* 0x00000057ff4a723e */ /* 0x000fe200020006ff */
[--C-:B------:R-:W-:Y:S01]  /*8a20*/  HADD2.F32 R62, -RZ, R63.reuse.H0_H0 ;  /* 0x2000003fff3e7230 */ /* 0x100fe20000004100 */
[----:B------:R-:W-:Y:S01]  /*8a30*/  F2FP.F16.E4M3.UNPACK_B R83, R83.H1 ;  /* 0x00000053ff53723e */ /* 0x000fe200030006ff */
[----:B------:R-:W-:Y:S01]  /*8a40*/  UIADD3 UR5, UPT, UPT, UR5, 0x130, URZ ;  /* 0x0000013005057890 */ /* 0x000fe2000fffe0ff */
[----:B------:R-:W-:Y:S01]  /*8a50*/  HADD2.F32 R63, -RZ, R63.H1_H1 ;  /* 0x3000003fff3f7230 */ /* 0x000fe20000004100 */
[----:B------:R-:W-:Y:S01]  /*8a60*/  F2FP.F16.E4M3.UNPACK_B R84, R84.H1 ;  /* 0x00000054ff54723e */ /* 0x000fe200030006ff */
[--C-:B------:R-:W-:Y:S01]  /*8a70*/  HADD2.F32 R66, -RZ, R67.reuse.H0_H0 ;  /* 0x20000043ff427230 */ /* 0x100fe20000004100 */
[----:B------:R-:W-:Y:S01]  /*8a80*/  UPRMT UR5, UR37, 0x654, UR5 ;  /* 0x0000065425057896 */ /* 0x000fe20008000005 */
[----:B------:R-:W-:Y:S01]  /*8a90*/  HADD2.F32 R67, -RZ, R67.H1_H1 ;  /* 0x30000043ff437230 */ /* 0x000fe20000004100 */
[----:B------:R-:W-:Y:S01]  /*8aa0*/  F2FP.F16.E4M3.UNPACK_B R85, R85.H1 ;  /* 0x00000055ff55723e */ /* 0x000fe200030006ff */
[--C-:B------:R-:W-:Y:S02]  /*8ab0*/  HADD2.F32 R70, -RZ, R71.reuse.H0_H0 ;  /* 0x20000047ff467230 */ /* 0x100fe40000004100 */
[C---:B-1----:R-:W-:Y:S01]  /*8ac0*/  FMUL R4, R47.reuse, R4 ;  /* 0x000000042f047220 */ /* 0x042fe20000400000 */
[C---:B------:R-:W-:Y:S01]  /*8ad0*/  FMUL R5, R47.reuse, R5 ;  /* 0x000000052f057220 */ /* 0x040fe20000400000 */
[C---:B------:R-:W-:Y:S01]  /*8ae0*/  FMUL R8, R47.reuse, R8 ;  /* 0x000000082f087220 */ /* 0x040fe20000400000 */
[----:B------:R-:W-:Y:S01]  /*8af0*/  FMUL R9, R47, R9 ;  /* 0x000000092f097220 */ /* 0x000fe20000400000 */
[C---:B------:R-:W-:Y:S01]  /*8b00*/  FFMA R4, R49.reuse, R0, R4 ;  /* 0x0000000031047223 */ /* 0x040fe20000000004 */
[----:B------:R-:W-:Y:S01]  /*8b10*/  SYNCS.ARRIVE.TRANS64.RED.A1T0 RZ, [UR5], RZ ;  /* 0x000000ffffff79a7 */ /* 0x000fe20008100405 */
        /* <DEDUP_REMOVED lines=8> */
[----:B------:R-:W-:Y:S02]  /*8ba0*/  HADD2.F32 R71, -RZ, R71.H1_H1 ;  /* 0x30000047ff477230 */ /* 0x000fe40000004100 */
[C---:B------:R-:W-:Y:S01]  /*8bb0*/  FMUL R25, R47.reuse, R30 ;  /* 0x0000001e2f197220 */ /* 0x040fe20000400000 */
[C---:B------:R-:W-:Y:S01]  /*8bc0*/  FMUL R30, R47.reuse, R35 ;  /* 0x000000232f1e7220 */ /* 0x040fe20000400000 */
[----:B------:R-:W-:Y:S02]  /*8bd0*/  HADD2.F32 R48, -RZ, R80.H1_H1 ;  /* 0x30000050ff307230 */ /* 0x000fe40000004100 */
[C---:B------:R-:W-:Y:S01]  /*8be0*/  FMUL R6, R47.reuse, R6 ;  /* 0x000000062f067220 */ /* 0x040fe20000400000 */
[C---:B------:R-:W-:Y:S01]  /*8bf0*/  FMUL R7, R47.reuse, R7 ;  /* 0x000000072f077220 */ /* 0x040fe20000400000 */
[--C-:B------:R-:W-:Y:S02]  /*8c00*/  HADD2.F32 R52, -RZ, R81.reuse.H0_H0 ;  /* 0x20000051ff347230 */ /* 0x100fe40000004100 */
[----:B------:R-:W-:Y:S01]  /*8c10*/  FMUL R10, R47, R10 ;  /* 0x0000000a2f0a7220 */ /* 0x000fe20000400000 */
[C---:B------:R-:W-:Y:S01]  /*8c20*/  FFMA R6, R49.reuse, R3, R6 ;  /* 0x0000000331067223 */ /* 0x040fe20000000006 */
[----:B------:R-:W-:Y:S02]  /*8c30*/  HADD2.F32 R53, -RZ, R81.H1_H1 ;  /* 0x30000051ff357230 */ /* 0x000fe40000004100 */
[C---:B------:R-:W-:Y:S01]  /*8c40*/  FFMA R7, R49.reuse, R48, R7 ;  /* 0x0000003031077223 */ /* 0x040fe20000000007 */
[C---:B------:R-:W-:Y:S01]  /*8c50*/  FFMA R8, R49.reuse, R50, R8 ;  /* 0x0000003231087223 */ /* 0x040fe20000000008 */
[C---:B------:R-:W-:Y:S01]  /*8c60*/  FFMA R9, R49.reuse, R51, R9 ;  /* 0x0000003331097223 */ /* 0x040fe20000000009 */
[----:B------:R-:W-:Y:S01]  /*8c70*/  FFMA R10, R49, R52, R10 ;  /* 0x00000034310a7223 */ /* 0x000fe2000000000a */
[--C-:B------:R-:W-:Y:S01]  /*8c80*/  HADD2.F32 R48, -RZ, R74.reuse.H0_H0 ;  /* 0x2000004aff307230 */ /* 0x100fe20000004100 */
[----:B------:R-:W-:Y:S01]  /*8c90*/  F2FP.SATFINITE.E4M3.F32.PACK_AB_MERGE_C R77, R7, R6, RZ ;  /* 0x00000006074d723e */ /* 0x000fe200048070ff */
[C---:B------:R-:W-:Y:S01]  /*8ca0*/  FMUL R7, R47.reuse, R24 ;  /* 0x000000182f077220 */ /* 0x040fe20000400000 */
[C---:B------:R-:W-:Y:S01]  /*8cb0*/  FMUL R24, R47.reuse, R29 ;  /* 0x0000001d2f187220 */ /* 0x040fe20000400000 */
[C---:B------:R-:W-:Y:S01]  /*8cc0*/  FMUL R29, R47.reuse, R34 ;  /* 0x000000222f1d7220 */ /* 0x040fe20000400000 */
[----:B------:R-:W-:Y:S02]  /*8cd0*/  HADD2.F32 R74, -RZ, R74.H1_H1 ;  /* 0x3000004aff4a7230 */ /* 0x000fe40000004100 */
[C---:B------:R-:W-:Y:S01]  /*8ce0*/  FMUL R11, R47.reuse, R11 ;  /* 0x0000000b2f0b7220 */ /* 0x040fe20000400000 */
[--C-:B------:R-:W-:Y:S02]  /*8cf0*/  HADD2.F32 R56, -RZ, R82.reuse.H0_H0 ;  /* 0x20000052ff387230 */ /* 0x100fe40000004100 */
[----:B------:R-:W-:Y:S01]  /*8d00*/  FMUL R14, R47, R14 ;  /* 0x0000000e2f0e7220 */ /* 0x000fe20000400000 */
[----:B------:R-:W-:Y:S02]  /*8d10*/  HADD2.F32 R57, -RZ, R82.H1_H1 ;  /* 0x30000052ff397230 */ /* 0x000fe40000004100 */
[C---:B------:R-:W-:Y:S01]  /*8d20*/  FFMA R11, R49.reuse, R53, R11 ;  /* 0x00000035310b7223 */ /* 0x040fe2000000000b */
[----:B------:R-:W-:Y:S01]  /*8d30*/  F2FP.F16.E4M3.UNPACK_B R86, R86.H1 ;  /* 0x00000056ff56723e */ /* 0x000fe200030006ff */
[C---:B------:R-:W-:Y:S01]  /*8d40*/  FFMA R12, R49.reuse, R54, R12 ;  /* 0x00000036310c7223 */ /* 0x040fe2000000000c */
[C---:B------:R-:W-:Y:S01]  /*8d50*/  FFMA R13, R49.reuse, R55, R13 ;  /* 0x00000037310d7223 */ /* 0x040fe2000000000d */
[----:B------:R-:W-:Y:S01]  /*8d60*/  F2FP.F16.E4M3.UNPACK_B R87, R87.H1 ;  /* 0x00000057ff57723e */ /* 0x000fe200030006ff */
[----:B------:R-:W-:Y:S01]  /*8d70*/  FFMA R14, R49, R56, R14 ;  /* 0x00000038310e7223 */ /* 0x000fe2000000000e */
[----:B------:R-:W-:Y:S01]  /*8d80*/  F2FP.SATFINITE.E4M3.F32.PACK_AB_MERGE_C R10, R11, R10, RZ ;  /* 0x0000000a0b0a723e */ /* 0x000fe200048070ff */
[C---:B------:R-:W-:Y:S01]  /*8d90*/  FMUL R15, R47.reuse, R15 ;  /* 0x0000000f2f0f7220 */ /* 0x040fe20000400000 */
[--C-:B------:R-:W-:Y:S02]  /*8da0*/  HADD2.F32 R60, -RZ, R83.reuse.H0_H0 ;  /* 0x20000053ff3c7230 */ /* 0x100fe40000004100 */
[----:B------:R-:W-:Y:S01]  /*8db0*/  FMUL R18, R47, R18 ;  /* 0x000000122f127220 */ /* 0x000fe20000400000 */
[----:B------:R-:W-:Y:S02]  /*8dc0*/  HADD2.F32 R61, -RZ, R83.H1_H1 ;  /* 0x30000053ff3d7230 */ /* 0x000fe40000004100 */
[----:B------:R-:W-:Y:S01]  /*8dd0*/  FFMA R15, R49, R57, R15 ;  /* 0x00000039310f7223 */ /* 0x000fe2000000000f */
[----:B------:R-:W-:Y:S01]  /*8de0*/  IADD3 R45, PT, PT, R45, 0x1, RZ ;  /* 0x000000012d2d7810 */ /* 0x000fe20007ffe0ff */
[C---:B------:R-:W-:Y:S01]  /*8df0*/  FFMA R16, R49.reuse, R58, R16 ;  /* 0x0000003a31107223 */ /* 0x040fe20000000010 */
        /* <DEDUP_REMOVED lines=8> */
[C---:B------:R-:W-:Y:S01]  /*8e80*/  FFMA R0, R49.reuse, R62, R0 ;  /* 0x0000003e31007223 */ /* 0x040fe20000000000 */
[C---:B------:R-:W-:Y:S01]  /*8e90*/  FFMA R2, R49.reuse, R63, R2 ;  /* 0x0000003f31027223 */ /* 0x040fe20000000002 */
[--C-:B------:R-:W-:Y:S02]  /*8ea0*/  HADD2.F32 R68, -RZ, R85.reuse.H0_H0 ;  /* 0x20000055ff447230 */ /* 0x100fe40000004100 */
[----:B------:R-:W-:Y:S01]  /*8eb0*/  FFMA R3, R49, R64, R3 ;  /* 0x0000004031037223 */ /* 0x000fe20000000003 */
[----:B------:R-:W-:Y:S02]  /*8ec0*/  HADD2.F32 R69, -RZ, R85.H1_H1 ;  /* 0x30000055ff457230 */ /* 0x000fe40000004100 */
[C---:B------:R-:W-:Y:S01]  /*8ed0*/  FMUL R21, R47.reuse, R26 ;  /* 0x0000001a2f157220 */ /* 0x040fe20000400000 */
[----:B------:R-:W-:Y:S01]  /*8ee0*/  FMUL R22, R47, R27 ;  /* 0x0000001b2f167220 */ /* 0x000fe20000400000 */
[C---:B------:R-:W-:Y:S01]  /*8ef0*/  FFMA R6, R49.reuse, R65, R6 ;  /* 0x0000004131067223 */ /* 0x040fe20000000006 */
[----:B------:R-:W-:Y:S01]  /*8f00*/  FFMA R7, R49, R66, R7 ;  /* 0x0000004231077223 */ /* 0x000fe20000000007 */
[----:B------:R-:W-:Y:S01]  /*8f10*/  FMUL R23, R47, R28 ;  /* 0x0000001c2f177220 */ /* 0x000fe20000400000 */
[C---:B------:R-:W-:Y:S01]  /*8f20*/  FFMA R20, R49.reuse, R67, R20 ;  /* 0x0000004331147223 */ /* 0x040fe20000000014 */
[--C-:B------:R-:W-:Y:S02]  /*8f30*/  HADD2.F32 R72, -RZ, R86.reuse.H0_H0 ;  /* 0x20000056ff487230 */ /* 0x100fe40000004100 */
[C---:B------:R-:W-:Y:S01]  /*8f40*/  FFMA R21, R49.reuse, R68, R21 ;  /* 0x0000004431157223 */ /* 0x040fe20000000015 */
[----:B------:R-:W-:Y:S02]  /*8f50*/  HADD2.F32 R73, -RZ, R86.H1_H1 ;  /* 0x30000056ff497230 */ /* 0x000fe40000004100 */
[----:B------:R-:W-:Y:S01]  /*8f60*/  FFMA R22, R49, R69, R22 ;  /* 0x0000004531167223 */ /* 0x000fe20000000016 */
[C---:B------:R-:W-:Y:S01]  /*8f70*/  FMUL R26, R47.reuse, R31 ;  /* 0x0000001f2f1a7220 */ /* 0x040fe20000400000 */
[----:B------:R-:W-:Y:S01]  /*8f80*/  FMUL R27, R47, R32 ;  /* 0x000000202f1b7220 */ /* 0x000fe20000400000 */
[----:B------:R-:W-:Y:S01]  /*8f90*/  FFMA R23, R49, R70, R23 ;  /* 0x0000004631177223 */ /* 0x000fe20000000017 */
[----:B------:R-:W-:Y:S01]  /*8fa0*/  FMUL R28, R47, R33 ;  /* 0x000000212f1c7220 */ /* 0x000fe20000400000 */
[C---:B------:R-:W-:Y:S01]  /*8fb0*/  FFMA R24, R49.reuse, R71, R24 ;  /* 0x0000004731187223 */ /* 0x040fe20000000018 */
[--C-:B------:R-:W-:Y:S02]  /*8fc0*/  HADD2.F32 R75, -RZ, R87.reuse.H0_H0 ;  /* 0x20000057ff4b7230 */ /* 0x100fe40000004100 */
[C---:B------:R-:W-:Y:S01]  /*8fd0*/  FFMA R25, R49.reuse, R72, R25 ;  /* 0x0000004831197223 */ /* 0x040fe20000000019 */
[----:B------:R-:W-:Y:S02]  /*8fe0*/  HADD2.F32 R76, -RZ, R87.H1_H1 ;  /* 0x30000057ff4c7230 */ /* 0x000fe40000004100 */
[----:B------:R-:W-:Y:S01]  /*8ff0*/  FFMA R26, R49, R73, R26 ;  /* 0x00000049311a7223 */ /* 0x000fe2000000001a */
[----:B------:R-:W-:Y:S01]  /*9000*/  F2FP.SATFINITE.E4M3.F32.PACK_AB_MERGE_C R14, R15, R14, RZ ;  /* 0x0000000e0f0e723e */ /* 0x000fe200048070ff */
[----:B------:R-:W-:Y:S01]  /*9010*/  FFMA R27, R49, R48, R27 ;  /* 0x00000030311b7223 */ /* 0x000fe2000000001b */
[----:B------:R-:W-:Y:S01]  /*9020*/  F2FP.SATFINITE.E4M3.F32.PACK_AB_MERGE_C R18, R19, R18, RZ ;  /* 0x000000121312723e */ /* 0x000fe200048070ff */
[C---:B------:R-:W-:Y:S01]  /*9030*/  FFMA R28, R49.reuse, R74, R28 ;  /* 0x0000004a311c7223 */ /* 0x040fe2000000001c */
[C---:B------:R-:W-:Y:S01]  /*9040*/  FFMA R29, R49.reuse, R75, R29 ;  /* 0x0000004b311d7223 */ /* 0x040fe2000000001d */
[----:B------:R-:W-:Y:S01]  /*9050*/  FFMA R30, R49, R76, R30 ;  /* 0x0000004c311e7223 */ /* 0x000fe2000000001e */
[----:B------:R-:W-:Y:S02]  /*9060*/  F2FP.SATFINITE.E4M3.F32.PACK_AB_MERGE_C R32, R5, R4, R77 ;  /* 0x000000040520723e */ /* 0x000fe4000480704d */
[----:B------:R-:W-:Y:S02]  /*9070*/  F2FP.SATFINITE.E4M3.F32.PACK_AB_MERGE_C R33, R9, R8, R10 ;  /* 0x000000080921723e */ /* 0x000fe4000480700a */
        /* <DEDUP_REMOVED lines=10> */
[----:B------:R-:W-:Y:S05]  /*9120*/  F2FP.SATFINITE.E4M3.F32.PACK_AB_MERGE_C R7, R28, R27, R29 ;  /* 0x0000001b1c07723e */ /* 0x000fea000480701d */
        /* <DEDUP_REMOVED lines=18> */
.L_x_130:
[----:B------:R-:W-:Y:S05]  /*9250*/  BSYNC.RECONVERGENT B0 ;  /* 0x0000000000007941 */ /* 0x000fea0003800200 */
.L_x_129:
[----:B------:R-:W-:Y:S01]  /*9260*/  BAR.SYNC.DEFER_BLOCKING 0x1, 0x80 ;  /* 0x0042000000007b1d */ /* 0x000fe20000010000 */
[----:B------:R-:W-:Y:S01]  /*9270*/  ISETP.NE.AND P2, PT, R111, RZ, PT ;  /* 0x000000ff6f00720c */ /* 0x000fe20003f45270 */
[----:B------:R-:W-:Y:S01]  /*9280*/  IMAD.IADD R14, R43, 0x1, R94 ;  /* 0x000000012b0e7824 */ /* 0x000fe200078e025e */
[----:B------:R-:W-:Y:S01]  /*9290*/  ISETP.NE.AND P0, PT, R112, 0x2, PT ;  /* 0x000000027000780c */ /* 0x000fe20003f05270 */
[----:B------:R-:W-:Y:S01]  /*92a0*/  IMAD.IADD R15, R44, 0x1, R95 ;  /* 0x000000012c0f7824 */ /* 0x000fe200078e025f */
[----:B------:R-:W-:Y:S02]  /*92b0*/  ISETP.NE.AND P1, PT, R45, 0x4, PT ;  /* 0x000000042d00780c */ /* 0x000fe40003f25270 */
[----:B------:R-:W-:Y:S02]  /*92c0*/  SEL R2, RZ, 0x1, P0 ;  /* 0x00000001ff027807 */ /* 0x000fe40000000000 */
[----:B------:R-:W-:Y:S02]  /*92d0*/  SEL R0, RZ, 0x1, P1 ;  /* 0x00000001ff007807 */ /* 0x000fe40000800000 */
[----:B------:R-:W-:Y:S02]  /*92e0*/  LOP3.LUT R106, R106, R2, RZ, 0x3c, !PT ;  /* 0x000000026a6a7212 */ /* 0x000fe400078e3cff */
[----:B------:R-:W-:Y:S02]  /*92f0*/  LOP3.LUT R107, R107, R0, RZ, 0x3c, !PT ;  /* 0x000000006b6b7212 */ /* 0x000fe400078e3cff */
[----:B------:R-:W-:Y:S02]  /*9300*/  @P2 R2UR UR36, R103 ;  /* 0x00000000672422ca */ /* 0x000fe400000e0000 */
[----:B------:R-:W-:Y:S02]  /*9310*/  SEL R112, R112, RZ, P0 ;  /* 0x000000ff70707207 */ /* 0x000fe40000000000 */
[----:B------:R-:W-:Y:S01]  /*9320*/  SEL R45, R45, RZ, P1 ;  /* 0x000000ff2d2d7207 */ /* 0x000fe20000800000 */
[----:B------:R-:W-:Y:S10]  /*9330*/  @P2 BRA `(.L_x_131) ;  /* 0xffffffbc00382947 */ /* 0x000ff4000383ffff */
[----:B------:R-:W-:Y:S05]  /*9340*/  EXIT ;  /* 0x000000000000794d */ /* 0x000fea0003800000 */
.L_x_20:
[----:B--2---:R2:W1:Y:S02]  /*9350*/  SYNCS.PHASECHK.TRANS64.TRYWAIT P0, [R2+URZ+0x160], R3 ;  /* 0x00016003020075a7 */ /* 0x00446400080011ff */
[----:B-1----:R-:W-:Y:S05]  /*9360*/  @!P0 NANOSLEEP.SYNCS 0x989680 ;  /* 0x009896800000895d */ /* 0x002fea0003900000 */
[----:B------:R-:W1:Y:S02]  /*9370*/  @!P0 SYNCS.PHASECHK.TRANS64 P0, [R2+URZ+0x160], R3 ;  /* 0x00016003020085a7 */ /* 0x000e6400080010ff */
[----:B-1----:R-:W-:Y:S05]  /*9380*/  @!P0 BRA `(.L_x_20) ;  /* 0xfffffffc00f08947 */ /* 0x002fea000383ffff */
[----:B------:R-:W-:Y:S05]  /*9390*/  BRA `(.L_x_132) ;  /* 0xffffff8000cc7947 */ /* 0x000fea000383ffff */
.L_x_23:
[----:B-1----:R-:W-:-:S07]  /*93a0*/  MOV R2, UR33 ;  /* 0x0000002100027c02 */ /* 0x002fce0008000f00 */
.L_x_133:
[----:B-1----:R1:W2:Y:S02]  /*93b0*/  SYNCS.PHASECHK.TRANS64.TRYWAIT P0, [R2+URZ+0x50], R4 ;  /* 0x00005004020075a7 */ /* 0x0022a400080011ff */
[----:B--2---:R-:W-:Y:S05]  /*93c0*/  @!P0 NANOSLEEP.SYNCS 0x989680 ;  /* 0x009896800000895d */ /* 0x004fea0003900000 */
[----:B------:R-:W2:Y:S02]  /*93d0*/  @!P0 SYNCS.PHASECHK.TRANS64 P0, [R2+URZ+0x50], R4 ;  /* 0x00005004020085a7 */ /* 0x000ea400080010ff */
[----:B--2---:R-:W-:Y:S05]  /*93e0*/  @!P0 BRA `(.L_x_133) ;  /* 0xfffffffc00f08947 */ /* 0x004fea000383ffff */
[----:B------:R-:W-:Y:S05]  /*93f0*/  BRA `(.L_x_22) ;  /* 0xffffff84001c7947 */ /* 0x000fea000383ffff */
.L_x_29:
[----:B-1----:R-:W-:-:S07]  /*9400*/  MOV R2, UR17 ;  /* 0x0000001100027c02 */ /* 0x002fce0008000f00 */
.L_x_134:
[----:B-1----:R1:W2:Y:S02]  /*9410*/  SYNCS.PHASECHK.TRANS64.TRYWAIT P0, [R2+URZ+0x50], R4 ;  /* 0x00005004020075a7 */ /* 0x0022a400080011ff */
[----:B--2---:R-:W-:Y:S05]  /*9420*/  @!P0 NANOSLEEP.SYNCS 0x989680 ;  /* 0x009896800000895d */ /* 0x004fea0003900000 */
[----:B------:R-:W2:Y:S02]  /*9430*/  @!P0 SYNCS.PHASECHK.TRANS64 P0, [R2+URZ+0x50], R4 ;  /* 0x00005004020085a7 */ /* 0x000ea400080010ff */
[----:B--2---:R-:W-:Y:S05]  /*9440*/  @!P0 BRA `(.L_x_134) ;  /* 0xfffffffc00f08947 */ /* 0x004fea000383ffff */
[----:B------:R-:W-:Y:S05]  /*9450*/  BRA `(.L_x_28) ;  /* 0xffffff8400c47947 */ /* 0x000fea000383ffff */
.L_x_33:
[----:B-1----:R1:W2:Y:S02]  /*9460*/  SYNCS.PHASECHK.TRANS64.TRYWAIT P0, [R2+URZ+0xf0], R3 ;  /* 0x0000f003020075a7 */ /* 0x0022a400080011ff */
[----:B--2---:R-:W-:Y:S05]  /*9470*/  @!P0 NANOSLEEP.SYNCS 0x989680 ;  /* 0x009896800000895d */ /* 0x004fea0003900000 */
[----:B------:R-:W2:Y:S02]  /*9480*/  @!P0 SYNCS.PHASECHK.TRANS64 P0, [R2+URZ+0xf0], R3 ;  /* 0x0000f003020085a7 */ /* 0x000ea400080010ff */
[----:B--2---:R-:W-:Y:S05]  /*9490*/  @!P0 BRA `(.L_x_33) ;  /* 0xfffffffc00f08947 */ /* 0x004fea000383ffff */
[----:B------:R-:W-:Y:S05]  /*94a0*/  BRA `(.L_x_135) ;  /* 0xffffff8800547947 */ /* 0x000fea000383ffff */
.L_x_37:
[----:B----4-:R-:W-:-:S07]  /*94b0*/  MOV R0, UR5 ;  /* 0x0000000500007c02 */ /* 0x010fce0008000f00 */
.L_x_136:
[----:B-1----:R1:W2:Y:S02]  /*94c0*/  SYNCS.PHASECHK.TRANS64.TRYWAIT P0, [R0+URZ], R2 ;  /* 0x00000002000075a7 */ /* 0x0022a400080011ff */
[----:B--2---:R-:W-:Y:S05]  /*94d0*/  @!P0 NANOSLEEP.SYNCS 0x989680 ;  /* 0x009896800000895d */ /* 0x004fea0003900000 */
[----:B------:R-:W2:Y:S02]  /*94e0*/  @!P0 SYNCS.PHASECHK.TRANS64 P0, [R0+URZ], R2 ;  /* 0x00000002000085a7 */ /* 0x000ea400080010ff */
[----:B--2---:R-:W-:Y:S05]  /*94f0*/  @!P0 BRA `(.L_x_136) ;  /* 0xfffffffc00f08947 */ /* 0x004fea000383ffff */
[----:B------:R-:W-:Y:S05]  /*9500*/  BRA `(.L_x_137) ;  /* 0xffffff8c00c47947 */ /* 0x000fea000383ffff */
.L_x_38:
[----:B----4-:R-:W-:-:S07]  /*9510*/  MOV R0, UR5 ;  /* 0x0000000500007c02 */ /* 0x010fce0008000f00 */
.L_x_138:
[----:B-1----:R1:W2:Y:S02]  /*9520*/  SYNCS.PHASECHK.TRANS64.TRYWAIT P0, [R0+URZ], R3 ;  /* 0x00000003000075a7 */ /* 0x0022a400080011ff */
[----:B--2---:R-:W-:Y:S05]  /*9530*/  @!P0 NANOSLEEP.SYNCS 0x989680 ;  /* 0x009896800000895d */ /* 0x004fea0003900000 */
[----:B------:R-:W2:Y:S02]  /*9540*/  @!P0 SYNCS.PHASECHK.TRANS64 P0, [R0+URZ], R3 ;  /* 0x00000003000085a7 */ /* 0x000ea400080010ff */
[----:B--2---:R-:W-:Y:S05]  /*9550*/  @!P0 BRA `(.L_x_138) ;  /* 0xfffffffc00f08947 */ /* 0x004fea000383ffff */
[----:B------:R-:W-:Y:S05]  /*9560*/  BRA `(.L_x_139) ;  /* 0xffffff8c00d07947 */ /* 0x000fea000383ffff */
.L_x_39:
[----:B----4-:R-:W-:-:S07]  /*9570*/  MOV R0, UR5 ;  /* 0x0000000500007c02 */ /* 0x010fce0008000f00 */
.L_x_140:
[----:B-1----:R1:W2:Y:S02]  /*9580*/  SYNCS.PHASECHK.TRANS64.TRYWAIT P0, [R0+URZ], R3 ;  /* 0x00000003000075a7 */ /* 0x0022a400080011ff */
[----:B--2---:R-:W-:Y:S05]  /*9590*/  @!P0 NANOSLEEP.SYNCS 0x989680 ;  /* 0x009896800000895d */ /* 0x004fea0003900000 */
[----:B------:R-:W2:Y:S02]  /*95a0*/  @!P0 SYNCS.PHASECHK.TRANS64 P0, [R0+URZ], R3 ;  /* 0x00000003000085a7 */ /* 0x000ea400080010ff */
[----:B--2---:R-:W-:Y:S05]  /*95b0*/  @!P0 BRA `(.L_x_140) ;  /* 0xfffffffc00f08947 */ /* 0x004fea000383ffff */
[----:B------:R-:W-:Y:S05]  /*95c0*/  BRA `(.L_x_141) ;  /* 0xffffff8c00dc7947 */ /* 0x000fea000383ffff */
.L_x_40:
[----:B----4-:R-:W-:-:S07]  /*95d0*/  MOV R0, UR5 ;  /* 0x0000000500007c02 */ /* 0x010fce0008000f00 */
.L_x_142:
[----:B-1----:R1:W2:Y:S02]  /*95e0*/  SYNCS.PHASECHK.TRANS64.TRYWAIT P0, [R0+URZ], R3 ;  /* 0x00000003000075a7 */ /* 0x0022a400080011ff */
[----:B--2---:R-:W-:Y:S05]  /*95f0*/  @!P0 NANOSLEEP.SYNCS 0x989680 ;  /* 0x009896800000895d */ /* 0x004fea0003900000 */
[----:B------:R-:W2:Y:S02]  /*9600*/  @!P0 SYNCS.PHASECHK.TRANS64 P0, [R0+URZ], R3 ;  /* 0x00000003000085a7 */ /* 0x000ea400080010ff */
[----:B--2---:R-:W-:Y:S05]  /*9610*/  @!P0 BRA `(.L_x_142) ;  /* 0xfffffffc00f08947 */ /* 0x004fea000383ffff */
[----:B------:R-:W-:Y:S05]  /*9620*/  BRA `(.L_x_143) ;  /* 0xffffff8c00e87947 */ /* 0x000fea000383ffff */
.L_x_41:
[----:B----4-:R-:W-:-:S07]  /*9630*/  MOV R0, UR5 ;  /* 0x0000000500007c02 */ /* 0x010fce0008000f00 */
.L_x_144:
[----:B-1----:R1:W2:Y:S02]  /*9640*/  SYNCS.PHASECHK.TRANS64.TRYWAIT P0, [R0+URZ], R3 ;  /* 0x00000003000075a7 */ /* 0x0022a400080011ff */
[----:B--2---:R-:W-:Y:S05]  /*9650*/  @!P0 NANOSLEEP.SYNCS 0x989680 ;  /* 0x009896800000895d */ /* 0x004fea0003900000 */
[----:B------:R-:W2:Y:S02]  /*9660*/  @!P0 SYNCS.PHASECHK.TRANS64 P0, [R0+URZ], R3 ;  /* 0x00000003000085a7 */ /* 0x000ea400080010ff */
[----:B--2---:R-:W-:Y:S05]  /*9670*/  @!P0 BRA `(.L_x_144) ;  /* 0xfffffffc00f08947 */ /* 0x004fea000383ffff */
[----:B------:R-:W-:Y:S05]  /*9680*/  BRA `(.L_x_145) ;  /* 0xffffff8c00f47947 */ /* 0x000fea000383ffff */
.L_x_42:
[----:B----4-:R-:W-:-:S07]  /*9690*/  MOV R0, UR5 ;  /* 0x0000000500007c02 */ /* 0x010fce0008000f00 */
.L_x_146:
[----:B-1----:R1:W2:Y:S02]  /*96a0*/  SYNCS.PHASECHK.TRANS64.TRYWAIT P0, [R0+URZ], R3 ;  /* 0x00000003000075a7 */ /* 0x0022a400080011ff */
[----:B--2---:R-:W-:Y:S05]  /*96b0*/  @!P0 NANOSLEEP.SYNCS 0x989680 ;  /* 0x009896800000895d */ /* 0x004fea0003900000 */
[----:B------:R-:W2:Y:S02]  /*96c0*/  @!P0 SYNCS.PHASECHK.TRANS64 P0, [R0+URZ], R3 ;  /* 0x00000003000085a7 */ /* 0x000ea400080010ff */
[----:B--2---:R-:W-:Y:S05]  /*96d0*/  @!P0 BRA `(.L_x_146) ;  /* 0xfffffffc00f08947 */ /* 0x004fea000383ffff */
[----:B------:R-:W-:Y:S05]  /*96e0*/  BRA `(.L_x_147) ;  /* 0xffffff9000007947 */ /* 0x000fea000383ffff */
.L_x_43:
[----:B----4-:R-:W-:-:S07]  /*96f0*/  MOV R0, UR5 ;  /* 0x0000000500007c02 */ /* 0x010fce0008000f00 */
.L_x_148:
[----:B-1----:R1:W2:Y:S02]  /*9700*/  SYNCS.PHASECHK.TRANS64.TRYWAIT P0, [R0+URZ], R3 ;  /* 0x00000003000075a7 */ /* 0x0022a400080011ff */
[----:B--2---:R-:W-:Y:S05]  /*9710*/  @!P0 NANOSLEEP.SYNCS 0x989680 ;  /* 0x009896800000895d */ /* 0x004fea0003900000 */
[----:B------:R-:W2:Y:S02]  /*9720*/  @!P0 SYNCS.PHASECHK.TRANS64 P0, [R0+URZ], R3 ;  /* 0x00000003000085a7 */ /* 0x000ea400080010ff */
[----:B--2---:R-:W-:Y:S05]  /*9730*/  @!P0 BRA `(.L_x_148) ;  /* 0xfffffffc00f08947 */ /* 0x004fea000383ffff */
[----:B------:R-:W-:Y:S05]  /*9740*/  BRA `(.L_x_149) ;  /* 0xffffff90000c7947 */ /* 0x000fea000383ffff */
.L_x_44:
[----:B----4-:R-:W-:-:S07]  /*9750*/  MOV R0, UR5 ;  /* 0x0000000500007c02 */ /* 0x010fce0008000f00 */
.L_x_150:
[----:B-1----:R1:W2:Y:S02]  /*9760*/  SYNCS.PHASECHK.TRANS64.TRYWAIT P0, [R0+URZ], R3 ;  /* 0x00000003000075a7 */ /* 0x0022a400080011ff */
[----:B--2---:R-:W-:Y:S05]  /*9770*/  @!P0 NANOSLEEP.SYNCS 0x989680 ;  /* 0x009896800000895d */ /* 0x004fea0003900000 */
[----:B------:R-:W2:Y:S02]  /*9780*/  @!P0 SYNCS.PHASECHK.TRANS64 P0, [R0+URZ], R3 ;  /* 0x00000003000085a7 */ /* 0x000ea400080010ff */
[----:B--2---:R-:W-:Y:S05]  /*9790*/  @!P0 BRA `(.L_x_150) ;  /* 0xfffffffc00f08947 */ /* 0x004fea000383ffff */
[----:B------:R-:W-:Y:S05]  /*97a0*/  BRA `(.L_x_151) ;  /* 0xffffff9000187947 */ /* 0x000fea000383ffff */
.L_x_45:
[----:B----4-:R-:W-:-:S07]  /*97b0*/  MOV R0, UR5 ;  /* 0x0000000500007c02 */ /* 0x010fce0008000f00 */
.L_x_152:
[----:B-1----:R1:W2:Y:S02]  /*97c0*/  SYNCS.PHASECHK.TRANS64.TRYWAIT P0, [R0+URZ], R3 ;  /* 0x00000003000075a7 */ /* 0x0022a400080011ff */
[----:B--2---:R-:W-:Y:S05]  /*97d0*/  @!P0 NANOSLEEP.SYNCS 0x989680 ;  /* 0x009896800000895d */ /* 0x004fea0003900000 */
[----:B------:R-:W2:Y:S02]  /*97e0*/  @!P0 SYNCS.PHASECHK.TRANS64 P0, [R0+URZ], R3 ;  /* 0x00000003000085a7 */ /* 0x000ea400080010ff */
[----:B--2---:R-:W-:Y:S05]  /*97f0*/  @!P0 BRA `(.L_x_152) ;  /* 0xfffffffc00f08947 */ /* 0x004fea000383ffff */
[----:B------:R-:W-:Y:S05]  /*9800*/  BRA `(.L_x_153) ;  /* 0xffffff9000247947 */ /* 0x000fea000383ffff */
.L_x_48:
[----:B-1----:R1:W2:Y:S02]  /*9810*/  SYNCS.PHASECHK.TRANS64.TRYWAIT P0, [R0+URZ+0x150], R4 ;  /* 0x00015004000075a7 */ /* 0x0022a400080011ff */
[----:B--2---:R-:W-:Y:S05]  /*9820*/  @!P0 NANOSLEEP.SYNCS 0x989680 ;  /* 0x009896800000895d */ /* 0x004fea0003900000 */
[----:B------:R-:W2:Y:S02]  /*9830*/  @!P0 SYNCS.PHASECHK.TRANS64 P0, [R0+URZ+0x150], R4 ;  /* 0x00015004000085a7 */ /* 0x000ea400080010ff */
[----:B--2---:R-:W-:Y:S05]  /*9840*/  @!P0 BRA `(.L_x_48) ;  /* 0xfffffffc00f08947 */ /* 0x004fea000383ffff */
[----:B------:R-:W-:Y:S05]  /*9850*/  BRA `(.L_x_154) ;  /* 0xffffff9000807947 */ /* 0x000fea000383ffff */
.L_x_49:
[----:B------:R-:W-:-:S07]  /*9860*/  MOV R0, UR5 ;  /* 0x0000000500007c02 */ /* 0x000fce0008000f00 */
.L_x_155:
[----:B-1----:R1:W2:Y:S02]  /*9870*/  SYNCS.PHASECHK.TRANS64.TRYWAIT P0, [R0+URZ+0x100], R5 ;  /* 0x00010005000075a7 */ /* 0x0022a400080011ff */
[----:B--2---:R-:W-:Y:S05]  /*9880*/  @!P0 NANOSLEEP.SYNCS 0x989680 ;  /* 0x009896800000895d */ /* 0x004fea0003900000 */
[----:B------:R-:W2:Y:S02]  /*9890*/  @!P0 SYNCS.PHASECHK.TRANS64 P0, [R0+URZ+0x100], R5 ;  /* 0x00010005000085a7 */ /* 0x000ea400080010ff */
[----:B--2---:R-:W-:Y:S05]  /*98a0*/  @!P0 BRA `(.L_x_155) ;  /* 0xfffffffc00f08947 */ /* 0x004fea000383ffff */
[----:B------:R-:W-:Y:S05]  /*98b0*/  BRA `(.L_x_156) ;  /* 0xffffff9000907947 */ /* 0x000fea000383ffff */
.L_x_50:
[----:B-1----:R1:W2:Y:S02]  /*98c0*/  SYNCS.PHASECHK.TRANS64.TRYWAIT P1, [R0+URZ+0xf0], R4 ;  /* 0x0000f004000075a7 */ /* 0x0022a400080211ff */
[----:B--2---:R-:W-:Y:S05]  /*98d0*/  @!P1 NANOSLEEP.SYNCS 0x989680 ;  /* 0x009896800000995d */ /* 0x004fea0003900000 */
[----:B------:R-:W2:Y:S02]  /*98e0*/  @!P1 SYNCS.PHASECHK.TRANS64 P1, [R0+URZ+0xf0], R4 ;  /* 0x0000f004000095a7 */ /* 0x000ea400080210ff */
[----:B--2---:R-:W-:Y:S05]  /*98f0*/  @!P1 BRA `(.L_x_50) ;  /* 0xfffffffc00f09947 */ /* 0x004fea000383ffff */
[----:B------:R-:W-:Y:S05]  /*9900*/  BRA `(.L_x_157) ;  /* 0xffffff9000c07947 */ /* 0x000fea000383ffff */
.L_x_53:
[----:B------:R-:W-:-:S07]  /*9910*/  MOV R0, UR5 ;  /* 0x0000000500007c02 */ /* 0x000fce0008000f00 */
.L_x_158:
[----:B-1----:R1:W2:Y:S02]  /*9920*/  SYNCS.PHASECHK.TRANS64.TRYWAIT P0, [R0+URZ+0x100], R2 ;  /* 0x00010002000075a7 */ /* 0x0022a400080011ff */
[----:B--2---:R-:W-:Y:S05]  /*9930*/  @!P0 NANOSLEEP.SYNCS 0x989680 ;  /* 0x009896800000895d */ /* 0x004fea0003900000 */
[----:B------:R-:W2:Y:S02]  /*9940*/  @!P0 SYNCS.PHASECHK.TRANS64 P0, [R0+URZ+0x100], R2 ;  /* 0x00010002000085a7 */ /* 0x000ea400080010ff */
[----:B--2---:R-:W-:Y:S05]  /*9950*/  @!P0 BRA `(.L_x_158) ;  /* 0xfffffffc00f08947 */ /* 0x004fea000383ffff */
[----:B------:R-:W-:Y:S05]  /*9960*/  BRA `(.L_x_52) ;  /* 0xffffff9400147947 */ /* 0x000fea000383ffff */
.L_x_60:
[----:B-1----:R1:W2:Y:S02]  /*9970*/  SYNCS.PHASECHK.TRANS64.TRYWAIT P1, [R0+URZ+0xf0], R2 ;  /* 0x0000f002000075a7 */ /* 0x0022a400080211ff */
[----:B--2---:R-:W-:Y:S05]  /*9980*/  @!P1 NANOSLEEP.SYNCS 0x989680 ;  /* 0x009896800000995d */ /* 0x004fea0003900000 */
[----:B------:R-:W2:Y:S02]  /*9990*/  @!P1 SYNCS.PHASECHK.TRANS64 P1, [R0+URZ+0xf0], R2 ;  /* 0x0000f002000095a7 */ /* 0x000ea400080210ff */
[----:B--2---:R-:W-:Y:S05]  /*99a0*/  @!P1 BRA `(.L_x_60) ;  /* 0xfffffffc00f09947 */ /* 0x004fea000383ffff */
[----:B------:R-:W-:Y:S05]  /*99b0*/  BRA `(.L_x_159) ;  /* 0xffffff9800707947 */ /* 0x000fea000383ffff */
.L_x_61:
[----:B------:R-:W-:-:S07]  /*99c0*/  MOV R2, UR8 ;  /* 0x0000000800027c02 */ /* 0x000fce0008000f00 */
.L_x_160:
[----:B-1----:R1:W2:Y:S02]  /*99d0*/  SYNCS.PHASECHK.TRANS64.TRYWAIT P0, [R2+URZ+0x130], R0 ;  /* 0x00013000020075a7 */ /* 0x0022a400080011ff */
[----:B--2---:R-:W-:Y:S05]  /*99e0*/  @!P0 NANOSLEEP.SYNCS 0x989680 ;  /* 0x009896800000895d */ /* 0x004fea0003900000 */
[----:B------:R-:W2:Y:S02]  /*99f0*/  @!P0 SYNCS.PHASECHK.TRANS64 P0, [R2+URZ+0x130], R0 ;  /* 0x00013000020085a7 */ /* 0x000ea400080010ff */
[----:B--2---:R-:W-:Y:S05]  /*9a00*/  @!P0 BRA `(.L_x_160) ;  /* 0xfffffffc00f08947 */ /* 0x004fea000383ffff */
[----:B------:R-:W-:Y:S05]  /*9a10*/  BRA `(.L_x_161) ;  /* 0xffffff9800c07947 */ /* 0x000fea000383ffff */
.L_x_64:
[----:B------:R-:W-:Y:S07]  /*9a20*/  MOV R0, UR7 ;  /* 0x0000000700007c02 */ /* 0x000fee0008000f00 */
.L_x_162:
[----:B-1----:R1:W2:Y:S02]  /*9a30*/  SYNCS.PHASECHK.TRANS64.TRYWAIT P0, [R0+URZ], R2 ;  /* 0x00000002000075a7 */ /* 0x0022a400080011ff */
[----:B--2---:R-:W-:Y:S05]  /*9a40*/  @!P0 NANOSLEEP.SYNCS 0x989680 ;  /* 0x009896800000895d */ /* 0x004fea0003900000 */
[----:B------:R-:W2:Y:S02]  /*9a50*/  @!P0 SYNCS.PHASECHK.TRANS64 P0, [R0+URZ], R2 ;  /* 0x00000002000085a7 */ /* 0x000ea400080010ff */
[----:B--2---:R-:W-:Y:S05]  /*9a60*/  @!P0 BRA `(.L_x_162) ;  /* 0xfffffffc00f08947 */ /* 0x004fea000383ffff */
[----:B------:R-:W-:Y:S05]  /*9a70*/  BRA `(.L_x_63) ;  /* 0xffffff9800dc7947 */ /* 0x000fea000383ffff */
.L_x_67:
[----:B------:R-:W-:-:S07]  /*9a80*/  MOV R0, UR5 ;  /* 0x0000000500007c02 */ /* 0x000fce0008000f00 */
.L_x_163:
[----:B--2---:R2:W3:Y:S02]  /*9a90*/  SYNCS.PHASECHK.TRANS64.TRYWAIT P0, [R0+URZ], R2 ;  /* 0x00000002000075a7 */ /* 0x0044e400080011ff */
[----:B---3--:R-:W-:Y:S05]  /*9aa0*/  @!P0 NANOSLEEP.SYNCS 0x989680 ;  /* 0x009896800000895d */ /* 0x008fea0003900000 */
[----:B------:R-:W3:Y:S02]  /*9ab0*/  @!P0 SYNCS.PHASECHK.TRANS64 P0, [R0+URZ], R2 ;  /* 0x00000002000085a7 */ /* 0x000ee400080010ff */
[----:B---3--:R-:W-:Y:S05]  /*9ac0*/  @!P0 BRA `(.L_x_163) ;  /* 0xfffffffc00f08947 */ /* 0x008fea000383ffff */
[----:B------:R-:W-:Y:S05]  /*9ad0*/  BRA `(.L_x_164) ;  /* 0xffffff9c00907947 */ /* 0x000fea000383ffff */
.L_x_68:
[----:B------:R-:W-:-:S07]  /*9ae0*/  MOV R0, UR5 ;  /* 0x0000000500007c02 */ /* 0x000fce0008000f00 */
.L_x_165:
[----:B-1----:R1:W2:Y:S02]  /*9af0*/  SYNCS.PHASECHK.TRANS64.TRYWAIT P0, [R0+URZ], R3 ;  /* 0x00000003000075a7 */ /* 0x0022a400080011ff */
[----:B--2---:R-:W-:Y:S05]  /*9b00*/  @!P0 NANOSLEEP.SYNCS 0x989680 ;  /* 0x009896800000895d */ /* 0x004fea0003900000 */
[----:B------:R-:W2:Y:S02]  /*9b10*/  @!P0 SYNCS.PHASECHK.TRANS64 P0, [R0+URZ], R3 ;  /* 0x00000003000085a7 */ /* 0x000ea400080010ff */
[----:B--2---:R-:W-:Y:S05]  /*9b20*/  @!P0 BRA `(.L_x_165) ;  /* 0xfffffffc00f08947 */ /* 0x004fea000383ffff */
[----:B------:R-:W-:Y:S05]  /*9b30*/  BRA `(.L_x_166) ;  /* 0xffffff9c009c7947 */ /* 0x000fea000383ffff */
.L_x_69:
[----:B------:R-:W-:-:S07]  /*9b40*/  MOV R0, UR5 ;  /* 0x0000000500007c02 */ /* 0x000fce0008000f00 */
.L_x_167:
[----:B-1----:R1:W2:Y:S02]  /*9b50*/  SYNCS.PHASECHK.TRANS64.TRYWAIT P0, [R0+URZ], R3 ;  /* 0x00000003000075a7 */ /* 0x0022a400080011ff */
[----:B--2---:R-:W-:Y:S05]  /*9b60*/  @!P0 NANOSLEEP.SYNCS 0x989680 ;  /* 0x009896800000895d */ /* 0x004fea0003900000 */
[----:B------:R-:W2:Y:S02]  /*9b70*/  @!P0 SYNCS.PHASECHK.TRANS64 P0, [R0+URZ], R3 ;  /* 0x00000003000085a7 */ /* 0x000ea400080010ff */
[----:B--2---:R-:W-:Y:S05]  /*9b80*/  @!P0 BRA `(.L_x_167) ;  /* 0xfffffffc00f08947 */ /* 0x004fea000383ffff */
[----:B------:R-:W-:Y:S05]  /*9b90*/  BRA `(.L_x_168) ;  /* 0xffffff9c00a87947 */ /* 0x000fea000383ffff */
.L_x_70:
[----:B-1----:R-:W-:-:S07]  /*9ba0*/  MOV R0, UR7 ;  /* 0x0000000700007c02 */ /* 0x002fce0008000f00 */
.L_x_169:
[----:B-1----:R1:W2:Y:S02]  /*9bb0*/  SYNCS.PHASECHK.TRANS64.TRYWAIT P0, [R0+URZ], R2 ;  /* 0x00000002000075a7 */ /* 0x0022a400080011ff */
[----:B--2---:R-:W-:Y:S05]  /*9bc0*/  @!P0 NANOSLEEP.SYNCS 0x989680 ;  /* 0x009896800000895d */ /* 0x004fea0003900000 */
[----:B------:R-:W2:Y:S02]  /*9bd0*/  @!P0 SYNCS.PHASECHK.TRANS64 P0, [R0+URZ], R2 ;  /* 0x00000002000085a7 */ /* 0x000ea400080010ff */
[----:B--2---:R-:W-:Y:S05]  /*9be0*/  @!P0 BRA `(.L_x_169) ;  /* 0xfffffffc00f08947 */ /* 0x004fea000383ffff */
[----:B------:R-:W-:Y:S05]  /*9bf0*/  BRA `(.L_x_170) ;  /* 0xffffff9c00b47947 */ /* 0x000fea000383ffff */
.L_x_75:
[----:B--2---:R2:W3:Y:S02]  /*9c00*/  SYNCS.PHASECHK.TRANS64.TRYWAIT P0, [R0+URZ+0xf0], R2 ;  /* 0x0000f002000075a7 */ /* 0x0044e400080011ff */
[----:B---3--:R-:W-:Y:S05]  /*9c10*/  @!P0 NANOSLEEP.SYNCS 0x989680 ;  /* 0x009896800000895d */ /* 0x008fea0003900000 */
[----:B------:R-:W3:Y:S02]  /*9c20*/  @!P0 SYNCS.PHASECHK.TRANS64 P0, [R0+URZ+0xf0], R2 ;  /* 0x0000f002000085a7 */ /* 0x000ee400080010ff */
[----:B---3--:R-:W-:Y:S05]  /*9c30*/  @!P0 BRA `(.L_x_75) ;  /* 0xfffffffc00f08947 */ /* 0x008fea000383ffff */
[----:B------:R-:W-:Y:S05]  /*9c40*/  BRA `(.L_x_171) ;  /* 0xffffffa000c07947 */ /* 0x000fea000383ffff */
.L_x_78:
[----:B------:R-:W-:Y:S07]  /*9c50*/  MOV R0, UR7 ;  /* 0x0000000700007c02 */ /* 0x000fee0008000f00 */
.L_x_172:
[----:B--2---:R2:W3:Y:S02]  /*9c60*/  SYNCS.PHASECHK.TRANS64.TRYWAIT P0, [R0+URZ+0xe8], R2 ;  /* 0x0000e802000075a7 */ /* 0x0044e400080011ff */
[----:B---3--:R-:W-:Y:S05]  /*9c70*/  @!P0 NANOSLEEP.SYNCS 0x989680 ;  /* 0x009896800000895d */ /* 0x008fea0003900000 */
[----:B------:R-:W3:Y:S02]  /*9c80*/  @!P0 SYNCS.PHASECHK.TRANS64 P0, [R0+URZ+0xe8], R2 ;  /* 0x0000e802000085a7 */ /* 0x000ee400080010ff */
[----:B---3--:R-:W-:Y:S05]  /*9c90*/  @!P0 BRA `(.L_x_172) ;  /* 0xfffffffc00f08947 */ /* 0x008fea000383ffff */
[----:B------:R-:W-:Y:S05]  /*9ca0*/  BRA `(.L_x_77) ;  /* 0xffffffa400a07947 */ /* 0x000fea000383ffff */
.L_x_81:
[----:B------:R-:W-:Y:S07]  /*9cb0*/  MOV R0, UR7 ;  /* 0x0000000700007c02 */ /* 0x000fee0008000f00 */
.L_x_173:
[----:B-1----:R1:W2:Y:S02]  /*9cc0*/  SYNCS.PHASECHK.TRANS64.TRYWAIT P0, [R0+URZ+0xc0], R14 ;  /* 0x0000c00e000075a7 */ /* 0x0022a400080011ff */
[----:B--2---:R-:W-:Y:S05]  /*9cd0*/  @!P0 NANOSLEEP.SYNCS 0x989680 ;  /* 0x009896800000895d */ /* 0x004fea0003900000 */
[----:B------:R-:W2:Y:S02]  /*9ce0*/  @!P0 SYNCS.PHASECHK.TRANS64 P0, [R0+URZ+0xc0], R14 ;  /* 0x0000c00e000085a7 */ /* 0x000ea400080010ff */
[----:B--2---:R-:W-:Y:S05]  /*9cf0*/  @!P0 BRA `(.L_x_173) ;  /* 0xfffffffc00f08947 */ /* 0x004fea000383ffff */
[----:B------:R-:W-:Y:S05]  /*9d00*/  BRA `(.L_x_174) ;  /* 0xffffffa800187947 */ /* 0x000fea000383ffff */
.L_x_82:
[----:B------:R-:W-:Y:S07]  /*9d10*/  MOV R0, UR7 ;  /* 0x0000000700007c02 */ /* 0x000fee0008000f00 */
.L_x_175:
[----:B-1----:R1:W2:Y:S02]  /*9d20*/  SYNCS.PHASECHK.TRANS64.TRYWAIT P0, [R0+URZ+0xc8], R14 ;  /* 0x0000c80e000075a7 */ /* 0x0022a400080011ff */
[----:B--2---:R-:W-:Y:S05]  /*9d30*/  @!P0 NANOSLEEP.SYNCS 0x989680 ;  /* 0x009896800000895d */ /* 0x004fea0003900000 */
[----:B------:R-:W2:Y:S02]  /*9d40*/  @!P0 SYNCS.PHASECHK.TRANS64 P0, [R0+URZ+0xc8], R14 ;  /* 0x0000c80e000085a7 */ /* 0x000ea400080010ff */
[----:B--2---:R-:W-:Y:S05]  /*9d50*/  @!P0 BRA `(.L_x_175) ;  /* 0xfffffffc00f08947 */ /* 0x004fea000383ffff */
[----:B------:R-:W-:Y:S05]  /*9d60*/  BRA `(.L_x_176) ;  /* 0xffffffa800507947 */ /* 0x000fea000383ffff */
.L_x_83:
[----:B------:R-:W-:Y:S07]  /*9d70*/  MOV R0, UR7 ;  /* 0x0000000700007c02 */ /* 0x000fee0008000f00 */
.L_x_177:
[----:B-1----:R1:W2:Y:S02]  /*9d80*/  SYNCS.PHASECHK.TRANS64.TRYWAIT P0, [R0+URZ+0xd0], R14 ;  /* 0x0000d00e000075a7 */ /* 0x0022a400080011ff */
[----:B--2---:R-:W-:Y:S05]  /*9d90*/  @!P0 NANOSLEEP.SYNCS 0x989680 ;  /* 0x009896800000895d */ /* 0x004fea0003900000 */
[----:B------:R-:W2:Y:S02]  /*9da0*/  @!P0 SYNCS.PHASECHK.TRANS64 P0, [R0+URZ+0xd0], R14 ;  /* 0x0000d00e000085a7 */ /* 0x000ea400080010ff */
[----:B--2---:R-:W-:Y:S05]  /*9db0*/  @!P0 BRA `(.L_x_177) ;  /* 0xfffffffc00f08947 */ /* 0x004fea000383ffff */
[----:B------:R-:W-:Y:S05]  /*9dc0*/  BRA `(.L_x_178) ;  /* 0xffffffa800947947 */ /* 0x000fea000383ffff */
.L_x_84:
[----:B------:R-:W-:Y:S07]  /*9dd0*/  MOV R0, UR7 ;  /* 0x0000000700007c02 */ /* 0x000fee0008000f00 */
.L_x_179:
[----:B-1----:R1:W2:Y:S02]  /*9de0*/  SYNCS.PHASECHK.TRANS64.TRYWAIT P0, [R0+URZ+0xd8], R14 ;  /* 0x0000d80e000075a7 */ /* 0x0022a400080011ff */
[----:B--2---:R-:W-:Y:S05]  /*9df0*/  @!P0 NANOSLEEP.SYNCS 0x989680 ;  /* 0x009896800000895d */ /* 0x004fea0003900000 */
[----:B------:R-:W2:Y:S02]  /*9e00*/  @!P0 SYNCS.PHASECHK.TRANS64 P0, [R0+URZ+0xd8], R14 ;  /* 0x0000d80e000085a7 */ /* 0x000ea400080010ff */
[----:B--2---:R-:W-:Y:S05]  /*9e10*/  @!P0 BRA `(.L_x_179) ;  /* 0xfffffffc00f08947 */ /* 0x004fea000383ffff */
[----:B------:R-:W-:Y:S05]  /*9e20*/  BRA `(.L_x_180) ;  /* 0xffffffac00187947 */ /* 0x000fea000383ffff */
.L_x_86:
[----:B------:R-:W-:-:S07]  /*9e30*/  MOV R0, UR7 ;  /* 0x0000000700007c02 */ /* 0x000fce0008000f00 */
.L_x_181:
[----:B-1----:R1:W3:Y:S02]  /*9e40*/  SYNCS.PHASECHK.TRANS64.TRYWAIT P0, [R0+URZ+0xc0], R2 ;  /* 0x0000c002000075a7 */ /* 0x0022e400080011ff */
[----:B---3--:R-:W-:Y:S05]  /*9e50*/  @!P0 NANOSLEEP.SYNCS 0x989680 ;  /* 0x009896800000895d */ /* 0x008fea0003900000 */
[----:B------:R-:W3:Y:S02]  /*9e60*/  @!P0 SYNCS.PHASECHK.TRANS64 P0, [R0+URZ+0xc0], R2 ;  /* 0x0000c002000085a7 */ /* 0x000ee400080010ff */
[----:B---3--:R-:W-:Y:S05]  /*9e70*/  @!P0 BRA `(.L_x_181) ;  /* 0xfffffffc00f08947 */ /* 0x008fea000383ffff */
[----:B------:R-:W-:Y:S05]  /*9e80*/  BRA `(.L_x_182) ;  /* 0xffffffac00887947 */ /* 0x000fea000383ffff */
.L_x_87:
[----:B-1----:R-:W-:-:S07]  /*9e90*/  MOV R0, UR7 ;  /* 0x0000000700007c02 */ /* 0x002fce0008000f00 */
.L_x_183:
[----:B-1----:R1:W3:Y:S02]  /*9ea0*/  SYNCS.PHASECHK.TRANS64.TRYWAIT P0, [R0+URZ+0xc8], R2 ;  /* 0x0000c802000075a7 */ /* 0x0022e400080011ff */
[----:B---3--:R-:W-:Y:S05]  /*9eb0*/  @!P0 NANOSLEEP.SYNCS 0x989680 ;  /* 0x009896800000895d */ /* 0x008fea0003900000 */
[----:B------:R-:W3:Y:S02]  /*9ec0*/  @!P0 SYNCS.PHASECHK.TRANS64 P0, [R0+URZ+0xc8], R2 ;  /* 0x0000c802000085a7 */ /* 0x000ee400080010ff */
[----:B---3--:R-:W-:Y:S05]  /*9ed0*/  @!P0 BRA `(.L_x_183) ;  /* 0xfffffffc00f08947 */ /* 0x008fea000383ffff */
[----:B------:R-:W-:Y:S05]  /*9ee0*/  BRA `(.L_x_184) ;  /* 0xffffffac00787947 */ /* 0x000fea000383ffff */
.L_x_88:
[----:B-1----:R-:W-:-:S07]  /*9ef0*/  MOV R0, UR7 ;  /* 0x0000000700007c02 */ /* 0x002fce0008000f00 */
.L_x_185:
[----:B-1----:R1:W3:Y:S02]  /*9f00*/  SYNCS.PHASECHK.TRANS64.TRYWAIT P0, [R0+URZ+0xd0], R2 ;  /* 0x0000d002000075a7 */ /* 0x0022e400080011ff */
[----:B---3--:R-:W-:Y:S05]  /*9f10*/  @!P0 NANOSLEEP.SYNCS 0x989680 ;  /* 0x009896800000895d */ /* 0x008fea0003900000 */
[----:B------:R-:W3:Y:S02]  /*9f20*/  @!P0 SYNCS.PHASECHK.TRANS64 P0, [R0+URZ+0xd0], R2 ;  /* 0x0000d002000085a7 */ /* 0x000ee400080010ff */
[----:B---3--:R-:W-:Y:S05]  /*9f30*/  @!P0 BRA `(.L_x_185) ;  /* 0xfffffffc00f08947 */ /* 0x008fea000383ffff */
[----:B------:R-:W-:Y:S05]  /*9f40*/  BRA `(.L_x_186) ;  /* 0xffffffac00687947 */ /* 0x000fea000383ffff */
.L_x_90:
[----:B--2---:R2:W4:Y:S02]  /*9f50*/  SYNCS.PHASECHK.TRANS64.TRYWAIT P0, [R0+URZ+0xf0], R2 ;  /* 0x0000f002000075a7 */ /* 0x00452400080011ff */
[----:B----4-:R-:W-:Y:S05]  /*9f60*/  @!P0 NANOSLEEP.SYNCS 0x989680 ;  /* 0x009896800000895d */ /* 0x010fea0003900000 */
[----:B------:R-:W4:Y:S02]  /*9f70*/  @!P0 SYNCS.PHASECHK.TRANS64 P0, [R0+URZ+0xf0], R2 ;  /* 0x0000f002000085a7 */ /* 0x000f2400080010ff */
[----:B----4-:R-:W-:Y:S05]  /*9f80*/  @!P0 BRA `(.L_x_90) ;  /* 0xfffffffc00f08947 */ /* 0x010fea000383ffff */
[----:B------:R-:W-:Y:S05]  /*9f90*/  BRA `(.L_x_187) ;  /* 0xffffffb000347947 */ /* 0x000fea000383ffff */
.L_x_101:
[----:B-1----:R1:W3:Y:S02]  /*9fa0*/  SYNCS.PHASECHK.TRANS64.TRYWAIT P1, [R2+URZ+0xa0], R0 ;  /* 0x0000a000020075a7 */ /* 0x0022e400080211ff */
[----:B---3--:R-:W-:Y:S05]  /*9fb0*/  @!P1 NANOSLEEP.SYNCS 0x989680 ;  /* 0x009896800000995d */ /* 0x008fea0003900000 */
[----:B------:R-:W3:Y:S02]  /*9fc0*/  @!P1 SYNCS.PHASECHK.TRANS64 P1, [R2+URZ+0xa0], R0 ;  /* 0x0000a000020095a7 */ /* 0x000ee400080210ff */
[----:B---3--:R-:W-:Y:S05]  /*9fd0*/  @!P1 BRA `(.L_x_101) ;  /* 0xfffffffc00f09947 */ /* 0x008fea000383ffff */
[----:B------:R-:W-:Y:S05]  /*9fe0*/  BRA `(.L_x_100) ;  /* 0xffffffbc004c7947 */ /* 0x000fea000383ffff */
.L_x_103:
[----:B-1----:R1:W2:Y:S02]  /*9ff0*/  SYNCS.PHASECHK.TRANS64.TRYWAIT P0, [R113+URZ+0x110], R3 ;  /* 0x00011003710075a7 */ /* 0x0022a400080011ff */
[----:B--2---:R-:W-:Y:S05]  /*a000*/  @!P0 NANOSLEEP.SYNCS 0x989680 ;  /* 0x009896800000895d */ /* 0x004fea0003900000 */
[----:B------:R-:W2:Y:S02]  /*a010*/  @!P0 SYNCS.PHASECHK.TRANS64 P0, [R113+URZ+0x110], R3 ;  /* 0x00011003710085a7 */ /* 0x000ea400080010ff */
[----:B--2---:R-:W-:Y:S05]  /*a020*/  @!P0 BRA `(.L_x_103) ;  /* 0xfffffffc00f08947 */ /* 0x004fea000383ffff */
[----:B------:R-:W-:Y:S05]  /*a030*/  BRA `(.L_x_102) ;  /* 0xffffffbc00a07947 */ /* 0x000fea000383ffff */
.L_x_111:
[----:B--2---:R2:W3:Y:S02]  /*a040*/  SYNCS.PHASECHK.TRANS64.TRYWAIT P0, [R0+URZ+0xa0], R3 ;  /* 0x0000a003000075a7 */ /* 0x0044e400080011ff */
[----:B---3--:R-:W-:Y:S05]  /*a050*/  @!P0 NANOSLEEP.SYNCS 0x989680 ;  /* 0x009896800000895d */ /* 0x008fea0003900000 */
[----:B------:R-:W3:Y:S02]  /*a060*/  @!P0 SYNCS.PHASECHK.TRANS64 P0, [R0+URZ+0xa0], R3 ;  /* 0x0000a003000085a7 */ /* 0x000ee400080010ff */
[----:B---3--:R-:W-:Y:S05]  /*a070*/  @!P0 BRA `(.L_x_111) ;  /* 0xfffffffc00f08947 */ /* 0x008fea000383ffff */
[----:B------:R-:W-:Y:S05]  /*a080*/  BRA `(.L_x_110) ;  /* 0xffffffc800907947 */ /* 0x000fea000383ffff */
.L_x_119:
[----:B--2---:R2:W3:Y:S02]  /*a090*/  SYNCS.PHASECHK.TRANS64.TRYWAIT P0, [R0+URZ+0xa0], R4 ;  /* 0x0000a004000075a7 */ /* 0x0044e400080011ff */
[----:B---3--:R-:W-:Y:S05]  /*a0a0*/  @!P0 NANOSLEEP.SYNCS 0x989680 ;  /* 0x009896800000895d */ /* 0x008fea0003900000 */
[----:B------:R-:W3:Y:S02]  /*a0b0*/  @!P0 SYNCS.PHASECHK.TRANS64 P0, [R0+URZ+0xa0], R4 ;  /* 0x0000a004000085a7 */ /* 0x000ee400080010ff */
[----:B---3--:R-:W-:Y:S05]  /*a0c0*/  @!P0 BRA `(.L_x_119) ;  /* 0xfffffffc00f08947 */ /* 0x008fea000383ffff */
[----:B------:R-:W-:Y:S05]  /*a0d0*/  BRA `(.L_x_118) ;  /* 0xffffffd400d47947 */ /* 0x000fea000383ffff */
.L_x_127:
[----:B--2---:R2:W3:Y:S02]  /*a0e0*/  SYNCS.PHASECHK.TRANS64.TRYWAIT P0, [R0+URZ+0xa0], R4 ;  /* 0x0000a004000075a7 */ /* 0x0044e400080011ff */
[----:B---3--:R-:W-:Y:S05]  /*a0f0*/  @!P0 NANOSLEEP.SYNCS 0x989680 ;  /* 0x009896800000895d */ /* 0x008fea0003900000 */
[----:B------:R-:W3:Y:S02]  /*a100*/  @!P0 SYNCS.PHASECHK.TRANS64 P0, [R0+URZ+0xa0], R4 ;  /* 0x0000a004000085a7 */ /* 0x000ee400080010ff */
[----:B---3--:R-:W-:Y:S05]  /*a110*/  @!P0 BRA `(.L_x_127) ;  /* 0xfffffffc00f08947 */ /* 0x008fea000383ffff */
[----:B------:R-:W-:Y:S05]  /*a120*/  BRA `(.L_x_126) ;  /* 0xffffffe400247947 */ /* 0x000fea000383ffff */
        .weak           $__internal_0_$__cuda_sm10x_tcgen05_guardrail_trap_col_being_dealloced_not_returned_by_alloc
        .type           $__internal_0_$__cuda_sm10x_tcgen05_guardrail_trap_col_being_dealloced_not_returned_by_alloc,@function
        .size           $__internal_0_$__cuda_sm10x_tcgen05_guardrail_trap_col_being_dealloced_not_returned_by_alloc,($__internal_1_$__cuda_sm10x_tcgen05_guardrail_trap_phase_invalid_during_alloc - $__internal_0_$__cuda_sm10x_tcgen05_guardrail_trap_col_being_dealloced_not_returned_by_alloc)
$__internal_0_$__cuda_sm10x_tcgen05_guardrail_trap_col_being_dealloced_not_returned_by_alloc:
[----:B------:R-:W-:Y:S05]  /*a130*/  BPT.TRAP 0x1 ;  /* 0x000000040000795c */ /* 0x000fea0000300000 */
[----:B------:R-:W-:-:S04]  /*a140*/  HFMA2 R3, -RZ, RZ, 0, 0 ;  /* 0x00000000ff037431 */ /* 0x000fc800000001ff */
[----:B------:R-:W-:Y:S05]  /*a150*/  RET.REL.NODEC R2 `(_ZN7cutlass13device_kernelINS_4gemm6kernel13GemmUniversalIN4cute5tupleIJiiiiEEENS1_10collective13CollectiveMmaINS1_35MainloopSm100TmaUmmaWarpSpecializedILi10ELi2ELi4ENS5_IJNS4_1CILi1EEESB_SB_EEEEENS5_IJNSA_ILi64EEENSA_ILi256EEESE_EEENS_12float_e4m3_tENS5_IJSB_llEEESH_NS5_IJlSB_lEEENS4_8TiledMMAINS4_8MMA_AtomIJNS4_10MMA_TraitsINS4_19SM100_MMA_F8F6F4_SSEJSH_SH_fSE_SF_NS4_17integral_constantINS4_4UMMA5MajorELSQ_1EEENSO_ISQ_LSQ_0EEENSO_INSP_7ScaleInELST_0EEESU_EEEEEENS4_6LayoutISC_NS5_IJNSA_ILi0EEESY_SY_EEEEENS5_IJNS4_10UnderscoreES11_S11_EEEEENS4_13SM90_TMA_LOADENS4_14ComposedLayoutINS4_7SwizzleILi2ELi4ELi3EEENS4_18smem_ptr_flag_bitsILi8EEENSX_INS5_IJSE_NSA_ILi8EEEEEENS5_IJSB_SE_EEEEEEEvNS4_8identityES14_NS15_IS17_S19_NSX_INS5_IJS1A_SE_EEENS5_IJSE_SB_EEEEEEEvS1F_EENS_8epilogue10collective18CollectiveEpilogueINS1L_23Sm100TmaWarpSpecializedILi4ELi2ELi32ELb0ELb0EEEJSG_NS5_IJNSX_ISE_SB_EES1Q_EEESH_SJ_SH_SJ_NS1L_6fusion15FusionCallbacksIS1P_NS1S_17LinearCombinationISH_fSH_fLNS_15FloatRoundStyleE2EEESG_S1R_JEEENS4_5SM1004TMEM4LOAD26SM100_TMEM_LOAD_16dp32b32xES14_S1J_NS4_39AutoVectorizingCopyWithAssumedAlignmentILi128EEENS4_14SM90_TMA_STOREES1J_S23_S23_EEEvvEEEEvNT_6ParamsE) ;  /* 0xffffff5c02a87950 */ /* 0x000fea0003c3ffff */
        .weak           $__internal_1_$__cuda_sm10x_tcgen05_guardrail_trap_phase_invalid_during_alloc
        .type           $__internal_1_$__cuda_sm10x_tcgen05_guardrail_trap_phase_invalid_during_alloc,@function
        .size           $__internal_1_$__cuda_sm10x_tcgen05_guardrail_trap_phase_invalid_during_alloc,($__internal_2_$__cuda_sm10x_tcgen05_guardrail_trap_unallocated_columns_being_dealloced - $__internal_1_$__cuda_sm10x_tcgen05_guardrail_trap_phase_invalid_during_alloc)
$__internal_1_$__cuda_sm10x_tcgen05_guardrail_trap_phase_invalid_during_alloc:
[----:B------:R-:W-:Y:S05]  /*a160*/  BPT.TRAP 0x1 ;  /* 0x000000040000795c */ /* 0x000fea0000300000 */
[----:B------:R-:W-:-:S04]  /*a170*/  MOV R3, 0x0 ;  /* 0x0000000000037802 */ /* 0x000fc80000000f00 */
[----:B------:R-:W-:Y:S05]  /*a180*/  RET.REL.NODEC R2 `(_ZN7cutlass13device_kernelINS_4gemm6kernel13GemmUniversalIN4cute5tupleIJiiiiEEENS1_10collective13CollectiveMmaINS1_35MainloopSm100TmaUmmaWarpSpecializedILi10ELi2ELi4ENS5_IJNS4_1CILi1EEESB_SB_EEEEENS5_IJNSA_ILi64EEENSA_ILi256EEESE_EEENS_12float_e4m3_tENS5_IJSB_llEEESH_NS5_IJlSB_lEEENS4_8TiledMMAINS4_8MMA_AtomIJNS4_10MMA_TraitsINS4_19SM100_MMA_F8F6F4_SSEJSH_SH_fSE_SF_NS4_17integral_constantINS4_4UMMA5MajorELSQ_1EEENSO_ISQ_LSQ_0EEENSO_INSP_7ScaleInELST_0EEESU_EEEEEENS4_6LayoutISC_NS5_IJNSA_ILi0EEESY_SY_EEEEENS5_IJNS4_10UnderscoreES11_S11_EEEEENS4_13SM90_TMA_LOADENS4_14ComposedLayoutINS4_7SwizzleILi2ELi4ELi3EEENS4_18smem_ptr_flag_bitsILi8EEENSX_INS5_IJSE_NSA_ILi8EEEEEENS5_IJSB_SE_EEEEEEEvNS4_8identityES14_NS15_IS17_S19_NSX_INS5_IJS1A_SE_EEENS5_IJSE_SB_EEEEEEEvS1F_EENS_8epilogue10collective18CollectiveEpilogueINS1L_23Sm100TmaWarpSpecializedILi4ELi2ELi32ELb0ELb0EEEJSG_NS5_IJNSX_ISE_SB_EES1Q_EEESH_SJ_SH_SJ_NS1L_6fusion15FusionCallbacksIS1P_NS1S_17LinearCombinationISH_fSH_fLNS_15FloatRoundStyleE2EEESG_S1R_JEEENS4_5SM1004TMEM4LOAD26SM100_TMEM_LOAD_16dp32b32xES14_S1J_NS4_39AutoVectorizingCopyWithAssumedAlignmentILi128EEENS4_14SM90_TMA_STOREES1J_S23_S23_EEEvvEEEEvNT_6ParamsE) ;  /* 0xffffff5c029c7950 */ /* 0x000fea0003c3ffff */
        .weak           $__internal_2_$__cuda_sm10x_tcgen05_guardrail_trap_unallocated_columns_being_dealloced
        .type           $__internal_2_$__cuda_sm10x_tcgen05_guardrail_trap_unallocated_columns_being_dealloced,@function
        .size           $__internal_2_$__cuda_sm10x_tcgen05_guardrail_trap_unallocated_columns_being_dealloced,(.L_x_189 - $__internal_2_$__cuda_sm10x_tcgen05_guardrail_trap_unallocated_columns_being_dealloced)
$__internal_2_$__cuda_sm10x_tcgen05_guardrail_trap_unallocated_columns_being_dealloced:
[----:B------:R-:W-:Y:S05]  /*a190*/  BPT.TRAP 0x1 ;  /* 0x000000040000795c */ /* 0x000fea0000300000 */
[----:B------:R-:W-:-:S04]  /*a1a0*/  HFMA2 R3, -RZ, RZ, 0, 0 ;  /* 0x00000000ff037431 */ /* 0x000fc800000001ff */
[----:B------:R-:W-:Y:S05]  /*a1b0*/  RET.REL.NODEC R2 `(_ZN7cutlass13device_kernelINS_4gemm6kernel13GemmUniversalIN4cute5tupleIJiiiiEEENS1_10collective13CollectiveMmaINS1_35MainloopSm100TmaUmmaWarpSpecializedILi10ELi2ELi4ENS5_IJNS4_1CILi1EEESB_SB_EEEEENS5_IJNSA_ILi64EEENSA_ILi256EEESE_EEENS_12float_e4m3_tENS5_IJSB_llEEESH_NS5_IJlSB_lEEENS4_8TiledMMAINS4_8MMA_AtomIJNS4_10MMA_TraitsINS4_19SM100_MMA_F8F6F4_SSEJSH_SH_fSE_SF_NS4_17integral_constantINS4_4UMMA5MajorELSQ_1EEENSO_ISQ_LSQ_0EEENSO_INSP_7ScaleInELST_0EEESU_EEEEEENS4_6LayoutISC_NS5_IJNSA_ILi0EEESY_SY_EEEEENS5_IJNS4_10UnderscoreES11_S11_EEEEENS4_13SM90_TMA_LOADENS4_14ComposedLayoutINS4_7SwizzleILi2ELi4ELi3EEENS4_18smem_ptr_flag_bitsILi8EEENSX_INS5_IJSE_NSA_ILi8EEEEEENS5_IJSB_SE_EEEEEEEvNS4_8identityES14_NS15_IS17_S19_NSX_INS5_IJS1A_SE_EEENS5_IJSE_SB_EEEEEEEvS1F_EENS_8epilogue10collective18CollectiveEpilogueINS1L_23Sm100TmaWarpSpecializedILi4ELi2ELi32ELb0ELb0EEEJSG_NS5_IJNSX_ISE_SB_EES1Q_EEESH_SJ_SH_SJ_NS1L_6fusion15FusionCallbacksIS1P_NS1S_17LinearCombinationISH_fSH_fLNS_15FloatRoundStyleE2EEESG_S1R_JEEENS4_5SM1004TMEM4LOAD26SM100_TMEM_LOAD_16dp32b32xES14_S1J_NS4_39AutoVectorizingCopyWithAssumedAlignmentILi128EEENS4_14SM90_TMA_STOREES1J_S23_S23_EEEvvEEEEvNT_6ParamsE) ;  /* 0xffffff5c02907950 */ /* 0x000fea0003c3ffff */
.L_x_188:
[----:B------:R-:W-:-:S00]  /*a1c0*/  BRA `(.L_x_188) ;  /* 0xfffffffc00fc7947 */ /* 0x000fc0000383ffff */
[----:B------:R-:W-:-:S00]  /*a1d0*/  NOP ;  /* 0x0000000000007918 */ /* 0x000fc00000000000 */
        /* <DEDUP_REMOVED lines=10> */
.L_x_189:


//--------------------- .nv.global.init           --------------------------
	.section	.nv.global.init,"aw",@progbits
.nv.global.init:
	.type		$str$27,@object
	.size		$str$27,($str$28 - $str$27)
$str$27:
        /*0000*/ 	.byte	0x28, 0x61, 0x64, 0x64, 0x72, 0x65, 0x73, 0x73, 0x20, 0x26, 0x20, 0x6d, 0x61, 0x73, 0x6b, 0x29
        /*0010*/ 	.byte	0x20, 0x3d, 0x3d, 0x20, 0x30, 0x00
	.type		$str$28,@object
	.size		$str$28,($str$26 - $str$28)
$str$28:
        /*0016*/ 	.byte	0x2f, 0x74, 0x6d, 0x70, 0x2f, 0x63, 0x75, 0x74, 0x6c, 0x61, 0x73, 0x73, 0x5f, 0x73, 0x77, 0x65
        /*0026*/ 	.byte	0x65, 0x70, 0x5f, 0x73, 0x72, 0x63, 0x2f, 0x69, 0x6e, 0x63, 0x6c, 0x75, 0x64, 0x65, 0x2f, 0x63
        /*0036*/ 	.byte	0x75, 0x74, 0x65, 0x2f, 0x70, 0x6f, 0x69, 0x6e, 0x74, 0x65, 0x72, 0x5f, 0x66, 0x6c, 0x61, 0x67
        /*0046*/ 	.byte	0x67, 0x65, 0x64, 0x2e, 0x68, 0x70, 0x70, 0x00
	.type		$str$26,@object
	.size		$str$26,($str$25 - $str$26)
$str$26:
        /*004e*/ 	.byte	0x2f, 0x74, 0x6d, 0x70, 0x2f, 0x63, 0x75, 0x74, 0x6c, 0x61, 0x73, 0x73, 0x5f, 0x73, 0x77, 0x65
        /*005e*/ 	.byte	0x65, 0x70, 0x5f, 0x73, 0x72, 0x63, 0x2f, 0x69, 0x6e, 0x63, 0x6c, 0x75, 0x64, 0x65, 0x2f, 0x63
        /*006e*/ 	.byte	0x75, 0x74, 0x65, 0x2f, 0x61, 0x74, 0x6f, 0x6d, 0x2f, 0x63, 0x6f, 0x70, 0x79, 0x5f, 0x74, 0x72
        /*007e*/ 	.byte	0x61, 0x69, 0x74, 0x73, 0x5f, 0x73, 0x6d, 0x31, 0x30, 0x30, 0x2e, 0x68, 0x70, 0x70, 0x00
	.type		$str$25,@object
	.size		$str$25,(__unnamed_1 - $str$25)
$str$25:
        /*008d*/ 	.byte	0x28, 0x28, 0x75, 0x69, 0x6e, 0x74, 0x33, 0x32, 0x5f, 0x74, 0x28, 0x74, 0x68, 0x72, 0x65, 0x61
        /*009d*/ 	.byte	0x64, 0x49, 0x64, 0x78, 0x2e, 0x78, 0x29, 0x20, 0x2f, 0x20, 0x33, 0x32, 0x29, 0x20, 0x25, 0x20
        /*00ad*/ 	.byte	0x34, 0x29, 0x20, 0x3d, 0x3d, 0x20, 0x28, 0x28, 0x28, 0x74, 0x6d, 0x65, 0x6d, 0x5f, 0x61, 0x64
        /*00bd*/ 	.byte	0x64, 0x72, 0x20, 0x3e, 0x3e, 0x20, 0x31, 0x36, 0x29, 0x20, 0x2f, 0x20, 0x33, 0x32, 0x29, 0x20
        /*00cd*/ 	.byte	0x25, 0x20, 0x34, 0x29, 0x00
	.type		__unnamed_1,@object
	.size		__unnamed_1,(__unnamed_2 - __unnamed_1)
__unnamed_1:
        /*00d2*/ 	.byte	0x61, 0x75, 0x74, 0x6f, 0x20, 0x63, 0x75, 0x74, 0x65, 0x3a, 0x3a, 0x61, 0x73, 0x5f, 0x70, 0x6f
        /* <DEDUP_REMOVED lines=24> */
        /*0262*/ 	.byte	0x3c, 0x34, 0x30, 0x39, 0x36, 0x3e, 0x3e, 0x3e, 0x3e, 0x5d, 0x00
	.type		__unnamed_2,@object
	.size		__unnamed_2,(__unnamed_3 - __unnamed_2)
__unnamed_2:
        /* <DEDUP_REMOVED lines=26> */
	.type		__unnamed_3,@object
	.size		__unnamed_3,(.L_3 - __unnamed_3)
__unnamed_3:
        /* <DEDUP_REMOVED lines=40> */
        /*0688*/ 	.byte	0x74, 0x65, 0x3a, 0x3a, 0x43, 0x3c, 0x30, 0x3e, 0x3e, 0x3e, 0x3e, 0x5d, 0x00
.L_3:


//--------------------- .nv.shared._ZN7cutlass13device_kernelINS_4gemm6kernel13GemmUniversalIN4cute5tupleIJiiiiEEENS1_10collective13CollectiveMmaINS1_35MainloopSm100TmaUmmaWarpSpecializedILi10ELi2ELi4ENS5_IJNS4_1CILi1EEESB_SB_EEEEENS5_IJNSA_ILi64EEENSA_ILi256EEESE_EEENS_12float_e4m3_tENS5_IJSB_llEEESH_NS5_IJlSB_lEEENS4_8TiledMMAINS4_8MMA_AtomIJNS4_10MMA_TraitsINS4_19SM100_MMA_F8F6F4_SSEJSH_SH_fSE_SF_NS4_17integral_constantINS4_4UMMA5MajorELSQ_1EEENSO_ISQ_LSQ_0EEENSO_INSP_7ScaleInELST_0EEESU_EEEEEENS4_6LayoutISC_NS5_IJNSA_ILi0EEESY_SY_EEEEENS5_IJNS4_10UnderscoreES11_S11_EEEEENS4_13SM90_TMA_LOADENS4_14ComposedLayoutINS4_7SwizzleILi2ELi4ELi3EEENS4_18smem_ptr_flag_bitsILi8EEENSX_INS5_IJSE_NSA_ILi8EEEEEENS5_IJSB_SE_EEEEEEEvNS4_8identityES14_NS15_IS17_S19_NSX_INS5_IJS1A_SE_EEENS5_IJSE_SB_EEEEEEEvS1F_EENS_8epilogue10collective18CollectiveEpilogueINS1L_23Sm100TmaWarpSpecializedILi4ELi2ELi32ELb0ELb0EEEJSG_NS5_IJNSX_ISE_SB_EES1Q_EEESH_SJ_SH_SJ_NS1L_6fusion15FusionCallbacksIS1P_NS1S_17LinearCombinationISH_fSH_fLNS_15FloatRoundStyleE2EEESG_S1R_JEEENS4_5SM1004TMEM4LOAD26SM100_TMEM_LOAD_16dp32b32xES14_S1J_NS4_39AutoVectorizingCopyWithAssumedAlignmentILi128EEENS4_14SM90_TMA_STOREES1J_S23_S23_EEEvvEEEEvNT_6ParamsE --------------------------
	.section	.nv.shared._ZN7cutlass13device_kernelINS_4gemm6kernel13GemmUniversalIN4cute5tupleIJiiiiEEENS1_10collective13CollectiveMmaINS1_35MainloopSm100TmaUmmaWarpSpecializedILi10ELi2ELi4ENS5_IJNS4_1CILi1EEESB_SB_EEEEENS5_IJNSA_ILi64EEENSA_ILi256EEESE_EEENS_12float_e4m3_tENS5_IJSB_llEEESH_NS5_IJlSB_lEEENS4_8TiledMMAINS4_8MMA_AtomIJNS4_10MMA_TraitsINS4_19SM100_MMA_F8F6F4_SSEJSH_SH_fSE_SF_NS4_17integral_constantINS4_4UMMA5MajorELSQ_1EEENSO_ISQ_LSQ_0EEENSO_INSP_7ScaleInELST_0EEESU_EEEEEENS4_6LayoutISC_NS5_IJNSA_ILi0EEESY_SY_EEEEENS5_IJNS4_10UnderscoreES11_S11_EEEEENS4_13SM90_TMA_LOADENS4_14ComposedLayoutINS4_7SwizzleILi2ELi4ELi3EEENS4_18smem_ptr_flag_bitsILi8EEENSX_INS5_IJSE_NSA_ILi8EEEEEENS5_IJSB_SE_EEEEEEEvNS4_8identityES14_NS15_IS17_S19_NSX_INS5_IJS1A_SE_EEENS5_IJSE_SB_EEEEEEEvS1F_EENS_8epilogue10collective18CollectiveEpilogueINS1L_23Sm100TmaWarpSpecializedILi4ELi2ELi32ELb0ELb0EEEJSG_NS5_IJNSX_ISE_SB_EES1Q_EEESH_SJ_SH_SJ_NS1L_6fusion15FusionCallbacksIS1P_NS1S_17LinearCombinationISH_fSH_fLNS_15FloatRoundStyleE2EEESG_S1R_JEEENS4_5SM1004TMEM4LOAD26SM100_TMEM_LOAD_16dp32b32xES14_S1J_NS4_39AutoVectorizingCopyWithAssumedAlignmentILi128EEENS4_14SM90_TMA_STOREES1J_S23_S23_EEEvvEEEEvNT_6ParamsE,"aw",@nobits
	.sectionflags	@""
	.align	16
	.zero		1024


//--------------------- .nv.shared.reserved.0     --------------------------
	.section	.nv.shared.reserved.0,"aw",@nobits
	.weak		__nv_reservedSMEM_offset_0_alias
	.size		__nv_reservedSMEM_offset_0_alias, 0, 64
	.other		__nv_reservedSMEM_offset_0_alias,@"STO_CUDA_RESERVED_SHARED STV_DEFAULT"
__nv_reservedSMEM_offset_0_alias:
	.zero		0
.nv.shared.reserved.0:
	.zero		64
	.weak		__nv_reservedSMEM_tcgen05_partition
	.type		__nv_reservedSMEM_tcgen05_partition,@object
	.size		__nv_reservedSMEM_tcgen05_partition,(.L_0 - __nv_reservedSMEM_tcgen05_partition)
__nv_reservedSMEM_tcgen05_partition:
	.zero		32
.L_0:


//--------------------- .nv.global                --------------------------
	.section	.nv.global,"aw",@nobits
.nv.global:
	.type		_ZN40_INTERNAL_a34b1bf4_4_k_cu_a06161d3_325484cute1_E,@object
	.size		_ZN40_INTERNAL_a34b1bf4_4_k_cu_a06161d3_325484cute1_E,(_ZN40_INTERNAL_a34b1bf4_4_k_cu_a06161d3_325484cuda3std3__45__cpo6cbeginE - _ZN40_INTERNAL_a34b1bf4_4_k_cu_a06161d3_325484cute1_E)
_ZN40_INTERNAL_a34b1bf4_4_k_cu_a06161d3_325484cute1_E:
	.zero		1
	.type		_ZN40_INTERNAL_a34b1bf4_4_k_cu_a06161d3_325484cuda3std3__45__cpo6cbeginE,@object
	.size		_ZN40_INTERNAL_a34b1bf4_4_k_cu_a06161d3_325484cuda3std3__45__cpo6cbeginE,(_ZN40_INTERNAL_a34b1bf4_4_k_cu_a06161d3_325484cuda3std3__48in_placeE - _ZN40_INTERNAL_a34b1bf4_4_k_cu_a06161d3_325484cuda3std3__45__cpo6cbeginE)
_ZN40_INTERNAL_a34b1bf4_4_k_cu_a06161d3_325484cuda3std3__45__cpo6cbeginE:
	.zero		1
	.type		_ZN40_INTERNAL_a34b1bf4_4_k_cu_a06161d3_325484cuda3std3__48in_placeE,@object
	.size		_ZN40_INTERNAL_a34b1bf4_4_k_cu_a06161d3_325484cuda3std3__48in_placeE,(_ZN40_INTERNAL_a34b1bf4_4_k_cu_a06161d3_325484cuda3std6ranges3__45__cpo9iter_moveE - _ZN40_INTERNAL_a34b1bf4_4_k_cu_a06161d3_325484cuda3std3__48in_placeE)
_ZN40_INTERNAL_a34b1bf4_4_k_cu_a06161d3_325484cuda3std3__48in_placeE:
	.zero		1
	.type		_ZN40_INTERNAL_a34b1bf4_4_k_cu_a06161d3_325484cuda3std6ranges3__45__cpo9iter_moveE,@object
	.size		_ZN40_INTERNAL_a34b1bf4_4_k_cu_a06161d3_325484cuda3std6ranges3__45__cpo9iter_moveE,(_ZN40_INTERNAL_a34b1bf4_4_k_cu_a06161d3_325484cuda3std3__45__cpo5beginE - _ZN40_INTERNAL_a34b1bf4_4_k_cu_a06161d3_325484cuda3std6ranges3__45__cpo9iter_moveE)
_ZN40_INTERNAL_a34b1bf4_4_k_cu_a06161d3_325484cuda3std6ranges3__45__cpo9iter_moveE:
	.zero		1
	.type		_ZN40_INTERNAL_a34b1bf4_4_k_cu_a06161d3_325484cuda3std3__45__cpo5beginE,@object
	.size		_ZN40_INTERNAL_a34b1bf4_4_k_cu_a06161d3_325484cuda3std3__45__cpo5beginE,(_ZN40_INTERNAL_a34b1bf4_4_k_cu_a06161d3_325484cuda3std3__442_GLOBAL__N__a34b1bf4_4_k_cu_a06161d3_325486ignoreE - _ZN40_INTERNAL_a34b1bf4_4_k_cu_a06161d3_325484cuda3std3__45__cpo5beginE)
_ZN40_INTERNAL_a34b1bf4_4_k_cu_a06161d3_325484cuda3std3__45__cpo5beginE:
	.zero		1
	.type		_ZN40_INTERNAL_a34b1bf4_4_k_cu_a06161d3_325484cuda3std3__442_GLOBAL__N__a34b1bf4_4_k_cu_a06161d3_325486ignoreE,@object
	.size		_ZN40_INTERNAL_a34b1bf4_4_k_cu_a06161d3_325484cuda3std3__442_GLOBAL__N__a34b1bf4_4_k_cu_a06161d3_325486ignoreE,(_ZN40_INTERNAL_a34b1bf4_4_k_cu_a06161d3_325484cute7productE - _ZN40_INTERNAL_a34b1bf4_4_k_cu_a06161d3_325484cuda3std3__442_GLOBAL__N__a34b1bf4_4_k_cu_a06161d3_325486ignoreE)
_ZN40_INTERNAL_a34b1bf4_4_k_cu_a06161d3_325484cuda3std3__442_GLOBAL__N__a34b1bf4_4_k_cu_a06161d3_325486ignoreE:
	.zero		1
	.type		_ZN40_INTERNAL_a34b1bf4_4_k_cu_a06161d3_325484cute7productE,@object
	.size		_ZN40_INTERNAL_a34b1bf4_4_k_cu_a06161d3_325484cute7productE,(_ZN40_INTERNAL_a34b1bf4_4_k_cu_a06161d3_325484cuda3std3__45__cpo3endE - _ZN40_INTERNAL_a34b1bf4_4_k_cu_a06161d3_325484cute7productE)
_ZN40_INTERNAL_a34b1bf4_4_k_cu_a06161d3_325484cute7productE:
	.zero		1
	.type		_ZN40_INTERNAL_a34b1bf4_4_k_cu_a06161d3_325484cuda3std3__45__cpo3endE,@object
	.size		_ZN40_INTERNAL_a34b1bf4_4_k_cu_a06161d3_325484cuda3std3__45__cpo3endE,(_ZN40_INTERNAL_a34b1bf4_4_k_cu_a06161d3_325484cuda3std3__419piecewise_constructE - _ZN40_INTERNAL_a34b1bf4_4_k_cu_a06161d3_325484cuda3std3__45__cpo3endE)
_ZN40_INTERNAL_a34b1bf4_4_k_cu_a06161d3_325484cuda3std3__45__cpo3endE:
	.zero		1
	.type		_ZN40_INTERNAL_a34b1bf4_4_k_cu_a06161d3_325484cuda3std3__419piecewise_constructE,@object
	.size		_ZN40_INTERNAL_a34b1bf4_4_k_cu_a06161d3_325484cuda3std3__419piecewise_constructE,(_ZN40_INTERNAL_a34b1bf4_4_k_cu_a06161d3_325484cuda3std3__45__cpo4cendE - _ZN40_INTERNAL_a34b1bf4_4_k_cu_a06161d3_325484cuda3std3__419piecewise_constructE)
_ZN40_INTERNAL_a34b1bf4_4_k_cu_a06161d3_325484cuda3std3__419piecewise_constructE:
	.zero		1
	.type		_ZN40_INTERNAL_a34b1bf4_4_k_cu_a06161d3_325484cuda3std3__45__cpo4cendE,@object
	.size		_ZN40_INTERNAL_a34b1bf4_4_k_cu_a06161d3_325484cuda3std3__45__cpo4cendE,(_ZN40_INTERNAL_a34b1bf4_4_k_cu_a06161d3_325484cuda3std6ranges3__45__cpo4swapE - _ZN40_INTERNAL_a34b1bf4_4_k_cu_a06161d3_325484cuda3std3__45__cpo4cendE)
_ZN40_INTERNAL_a34b1bf4_4_k_cu_a06161d3_325484cuda3std3__45__cpo4cendE:
	.zero		1
	.type		_ZN40_INTERNAL_a34b1bf4_4_k_cu_a06161d3_325484cuda3std6ranges3__45__cpo4swapE,@object
	.size		_ZN40_INTERNAL_a34b1bf4_4_k_cu_a06161d3_325484cuda3std6ranges3__45__cpo4swapE,(.L_11 - _ZN40_INTERNAL_a34b1bf4_4_k_cu_a06161d3_325484cuda3std6ranges3__45__cpo4swapE)
_ZN40_INTERNAL_a34b1bf4_4_k_cu_a06161d3_325484cuda3std6ranges3__45__cpo4swapE:
	.zero		1
.L_11:


//--------------------- .nv.constant0._ZN7cutlass13device_kernelINS_4gemm6kernel13GemmUniversalIN4cute5tupleIJiiiiEEENS1_10collective13CollectiveMmaINS1_35MainloopSm100TmaUmmaWarpSpecializedILi10ELi2ELi4ENS5_IJNS4_1CILi1EEESB_SB_EEEEENS5_IJNSA_ILi64EEENSA_ILi256EEESE_EEENS_12float_e4m3_tENS5_IJSB_llEEESH_NS5_IJlSB_lEEENS4_8TiledMMAINS4_8MMA_AtomIJNS4_10MMA_TraitsINS4_19SM100_MMA_F8F6F4_SSEJSH_SH_fSE_SF_NS4_17integral_constantINS4_4UMMA5MajorELSQ_1EEENSO_ISQ_LSQ_0EEENSO_INSP_7ScaleInELST_0EEESU_EEEEEENS4_6LayoutISC_NS5_IJNSA_ILi0EEESY_SY_EEEEENS5_IJNS4_10UnderscoreES11_S11_EEEEENS4_13SM90_TMA_LOADENS4_14ComposedLayoutINS4_7SwizzleILi2ELi4ELi3EEENS4_18smem_ptr_flag_bitsILi8EEENSX_INS5_IJSE_NSA_ILi8EEEEEENS5_IJSB_SE_EEEEEEEvNS4_8identityES14_NS15_IS17_S19_NSX_INS5_IJS1A_SE_EEENS5_IJSE_SB_EEEEEEEvS1F_EENS_8epilogue10collective18CollectiveEpilogueINS1L_23Sm100TmaWarpSpecializedILi4ELi2ELi32ELb0ELb0EEEJSG_NS5_IJNSX_ISE_SB_EES1Q_EEESH_SJ_SH_SJ_NS1L_6fusion15FusionCallbacksIS1P_NS1S_17LinearCombinationISH_fSH_fLNS_15FloatRoundStyleE2EEESG_S1R_JEEENS4_5SM1004TMEM4LOAD26SM100_TMEM_LOAD_16dp32b32xES14_S1J_NS4_39AutoVectorizingCopyWithAssumedAlignmentILi128EEENS4_14SM90_TMA_STOREES1J_S23_S23_EEEvvEEEEvNT_6ParamsE --------------------------
	.section	.nv.constant0._ZN7cutlass13device_kernelINS_4gemm6kernel13GemmUniversalIN4cute5tupleIJiiiiEEENS1_10collective13CollectiveMmaINS1_35MainloopSm100TmaUmmaWarpSpecializedILi10ELi2ELi4ENS5_IJNS4_1CILi1EEESB_SB_EEEEENS5_IJNSA_ILi64EEENSA_ILi256EEESE_EEENS_12float_e4m3_tENS5_IJSB_llEEESH_NS5_IJlSB_lEEENS4_8TiledMMAINS4_8MMA_AtomIJNS4_10MMA_TraitsINS4_19SM100_MMA_F8F6F4_SSEJSH_SH_fSE_SF_NS4_17integral_constantINS4_4UMMA5MajorELSQ_1EEENSO_ISQ_LSQ_0EEENSO_INSP_7ScaleInELST_0EEESU_EEEEEENS4_6LayoutISC_NS5_IJNSA_ILi0EEESY_SY_EEEEENS5_IJNS4_10UnderscoreES11_S11_EEEEENS4_13SM90_TMA_LOADENS4_14ComposedLayoutINS4_7SwizzleILi2ELi4ELi3EEENS4_18smem_ptr_flag_bitsILi8EEENSX_INS5_IJSE_NSA_ILi8EEEEEENS5_IJSB_SE_EEEEEEEvNS4_8identityES14_NS15_IS17_S19_NSX_INS5_IJS1A_SE_EEENS5_IJSE_SB_EEEEEEEvS1F_EENS_8epilogue10collective18CollectiveEpilogueINS1L_23Sm100TmaWarpSpecializedILi4ELi2ELi32ELb0ELb0EEEJSG_NS5_IJNSX_ISE_SB_EES1Q_EEESH_SJ_SH_SJ_NS1L_6fusion15FusionCallbacksIS1P_NS1S_17LinearCombinationISH_fSH_fLNS_15FloatRoundStyleE2EEESG_S1R_JEEENS4_5SM1004TMEM4LOAD26SM100_TMEM_LOAD_16dp32b32xES14_S1J_NS4_39AutoVectorizingCopyWithAssumedAlignmentILi128EEENS4_14SM90_TMA_STOREES1J_S23_S23_EEEvvEEEEvNT_6ParamsE,"a",@progbits
	.sectionflags	@""
	.align	4
.nv.constant0._ZN7cutlass13device_kernelINS_4gemm6kernel13GemmUniversalIN4cute5tupleIJiiiiEEENS1_10collective13CollectiveMmaINS1_35MainloopSm100TmaUmmaWarpSpecializedILi10ELi2ELi4ENS5_IJNS4_1CILi1EEESB_SB_EEEEENS5_IJNSA_ILi64EEENSA_ILi256EEESE_EEENS_12float_e4m3_tENS5_IJSB_llEEESH_NS5_IJlSB_lEEENS4_8TiledMMAINS4_8MMA_AtomIJNS4_10MMA_TraitsINS4_19SM100_MMA_F8F6F4_SSEJSH_SH_fSE_SF_NS4_17integral_constantINS4_4UMMA5MajorELSQ_1EEENSO_ISQ_LSQ_0EEENSO_INSP_7ScaleInELST_0EEESU_EEEEEENS4_6LayoutISC_NS5_IJNSA_ILi0EEESY_SY_EEEEENS5_IJNS4_10UnderscoreES11_S11_EEEEENS4_13SM90_TMA_LOADENS4_14ComposedLayoutINS4_7SwizzleILi2ELi4ELi3EEENS4_18smem_ptr_flag_bitsILi8EEENSX_INS5_IJSE_NSA_ILi8EEEEEENS5_IJSB_SE_EEEEEEEvNS4_8identityES14_NS15_IS17_S19_NSX_INS5_IJS1A_SE_EEENS5_IJSE_SB_EEEEEEEvS1F_EENS_8epilogue10collective18CollectiveEpilogueINS1L_23Sm100TmaWarpSpecializedILi4ELi2ELi32ELb0ELb0EEEJSG_NS5_IJNSX_ISE_SB_EES1Q_EEESH_SJ_SH_SJ_NS1L_6fusion15FusionCallbacksIS1P_NS1S_17LinearCombinationISH_fSH_fLNS_15FloatRoundStyleE2EEESG_S1R_JEEENS4_5SM1004TMEM4LOAD26SM100_TMEM_LOAD_16dp32b32xES14_S1J_NS4_39AutoVectorizingCopyWithAssumedAlignmentILi128EEENS4_14SM90_TMA_STOREES1J_S23_S23_EEEvvEEEEvNT_6ParamsE:
	.zero		2944


//--------------------- SYMBOLS --------------------------

	.type		.nv.reservedSmem.offset0,@object
	.size		.nv.reservedSmem.offset0,0x4
	.type		.nv.reservedSmem.cap,@object
	.size		.nv.reservedSmem.cap,0x4
	.type		__assertfail,@function
